	.headerflags	@"EF_CUDA_TEXMODE_UNIFIED EF_CUDA_64BIT_ADDRESS EF_CUDA_SM80 EF_CUDA_VIRTUAL_SM(EF_CUDA_SM80)"
	.elftype	@"ET_EXEC"


//--------------------- .nv.info                  --------------------------
	.section	.nv.info,"",@"SHT_CUDA_INFO"
	.align	4


	//----- nvinfo : EIATTR_REGCOUNT
	.align		4
        /*0000*/ 	.byte	0x04, 0x2f
        /*0002*/ 	.short	(.L_1 - .L_0)
	.align		4
.L_0:
        /*0004*/ 	.word	index@(candidate0)
        /*0008*/ 	.word	0x0000003f


	//----- nvinfo : EIATTR_MAX_STACK_SIZE
	.align		4
.L_1:
        /*000c*/ 	.byte	0x04, 0x23
        /*000e*/ 	.short	(.L_3 - .L_2)
	.align		4
.L_2:
        /*0010*/ 	.word	index@(candidate0)
        /*0014*/ 	.word	0x00000000


	//----- nvinfo : EIATTR_MIN_STACK_SIZE
	.align		4
.L_3:
        /*0018*/ 	.byte	0x04, 0x12
        /*001a*/ 	.short	(.L_5 - .L_4)
	.align		4
.L_4:
        /*001c*/ 	.word	index@(candidate0)
        /*0020*/ 	.word	0x00000000


	//----- nvinfo : EIATTR_FRAME_SIZE
	.align		4
.L_5:
        /*0024*/ 	.byte	0x04, 0x11
        /*0026*/ 	.short	(.L_7 - .L_6)
	.align		4
.L_6:
        /*0028*/ 	.word	index@(candidate0)
        /*002c*/ 	.word	0x00000000
.L_7:


//--------------------- .nv.info.candidate0       --------------------------
	.section	.nv.info.candidate0,"",@"SHT_CUDA_INFO"
	.align	4


	//----- nvinfo : EIATTR_CUDA_API_VERSION
	.align		4
        /*0000*/ 	.byte	0x04, 0x37
        /*0002*/ 	.short	(.L_9 - .L_8)
.L_8:
        /*0004*/ 	.word	0x00000075


	//----- nvinfo : EIATTR_SW2861232_WAR
	.align		4
.L_9:
        /*0008*/ 	.byte	0x01, 0x35
	.zero		2


	//----- nvinfo : EIATTR_PARAM_CBANK
	.align		4
        /*000c*/ 	.byte	0x04, 0x0a
        /*000e*/ 	.short	(.L_11 - .L_10)
	.align		4
.L_10:
        /*0010*/ 	.word	index@(.nv.constant0.candidate0)
        /*0014*/ 	.short	0x0160
        /*0016*/ 	.short	0x0018


	//----- nvinfo : EIATTR_CBANK_PARAM_SIZE
	.align		4
.L_11:
        /*0018*/ 	.byte	0x03, 0x19
        /*001a*/ 	.short	0x0018


	//----- nvinfo : EIATTR_KPARAM_INFO
	.align		4
        /*001c*/ 	.byte	0x04, 0x17
        /*001e*/ 	.short	(.L_13 - .L_12)
.L_12:
        /*0020*/ 	.word	0x00000000
        /*0024*/ 	.short	0x0002
        /*0026*/ 	.short	0x0010
        /*0028*/ 	.byte	0x00, 0xf0, 0x21, 0x00


	//----- nvinfo : EIATTR_KPARAM_INFO
	.align		4
.L_13:
        /*002c*/ 	.byte	0x04, 0x17
        /*002e*/ 	.short	(.L_15 - .L_14)
.L_14:
        /*0030*/ 	.word	0x00000000
        /*0034*/ 	.short	0x0001
        /*0036*/ 	.short	0x0008
        /*0038*/ 	.byte	0x00, 0xf0, 0x21, 0x00


	//----- nvinfo : EIATTR_KPARAM_INFO
	.align		4
.L_15:
        /*003c*/ 	.byte	0x04, 0x17
        /*003e*/ 	.short	(.L_17 - .L_16)
.L_16:
        /*0040*/ 	.word	0x00000000
        /*0044*/ 	.short	0x0000
        /*0046*/ 	.short	0x0000
        /*0048*/ 	.byte	0x00, 0xf0, 0x21, 0x00


	//----- nvinfo : EIATTR_MAXREG_COUNT
	.align		4
.L_17:
        /*004c*/ 	.byte	0x03, 0x1b
        /*004e*/ 	.short	0x00ff


	//----- nvinfo : EIATTR_EXIT_INSTR_OFFSETS
	.align		4
        /*0050*/ 	.byte	0x04, 0x1c
        /*0052*/ 	.short	(.L_19 - .L_18)


	//   ....[0]....
.L_18:
        /*0054*/ 	.word	0x00003450


	//----- nvinfo : EIATTR_MAX_THREADS
	.align		4
.L_19:
        /*0058*/ 	.byte	0x04, 0x05
        /*005a*/ 	.short	(.L_21 - .L_20)
.L_20:
        /*005c*/ 	.word	0x000000c4
        /*0060*/ 	.word	0x00000001
        /*0064*/ 	.word	0x00000001
.L_21:


//--------------------- .nv.rel.action            --------------------------
	.section	.nv.rel.action,"",@"SHT_CUDA_RELOCINFO"
	.align	8
	.sectionentsize	8
        /*0000*/ 	.byte	0x4b, 0x00, 0x00, 0x00, 0x00, 0x00, 0x00, 0x00, 0x00, 0x02, 0x02, 0x08, 0x10, 0x0a, 0x2f, 0x22
        /* <DEDUP_REMOVED lines=13> */


//--------------------- .nv.constant0.candidate0  --------------------------
	.section	.nv.constant0.candidate0,"a",@progbits
	.align	4
.nv.constant0.candidate0:
	.zero		376


//--------------------- .text.candidate0          --------------------------
	.section	.text.candidate0,"ax",@progbits
	.sectionflags	@"SHF_BARRIERS=1"
	.sectioninfo	@"SHI_REGISTERS=63"
	.align	128
        .global         candidate0
        .type           candidate0,@function
        .size           candidate0,(.L_x_5 - candidate0)
        .other          candidate0,@"STO_CUDA_ENTRY STV_DEFAULT"
candidate0:
.text.candidate0:
[----:B------:R-:W-:-:S02]  /*0000*/  MOV R1, c[0x0][0x28] ;  /* 0x00000a0000017a02 */ /* 0x000fc40000000f00 */
[----:B------:R-:W0:Y:S01]  /*0010*/  S2R R48, SR_TID.X ;  /* 0x0000000000307919 */ /* 0x000e220000002100 */
[----:B------:R-:W-:Y:S01]  /*0020*/  HFMA2.MMA R54, -RZ, RZ, 0, 0 ;  /* 0x00000000ff367435 */ /* 0x000fe200000001ff */
[----:B------:R-:W-:Y:S01]  /*0030*/  MOV R53, RZ ;  /* 0x000000ff00357202 */ /* 0x000fe20000000f00 */
[----:B------:R-:W-:Y:S01]  /*0040*/  CS2R R46, SRZ ;  /* 0x00000000002e7805 */ /* 0x000fe2000001ff00 */
[----:B------:R-:W-:Y:S01]  /*0050*/  CS2R R42, SRZ ;  /* 0x00000000002a7805 */ /* 0x000fe2000001ff00 */
[----:B------:R-:W-:Y:S01]  /*0060*/  CS2R R40, SRZ ;  /* 0x0000000000287805 */ /* 0x000fe2000001ff00 */
[----:B------:R-:W-:Y:S01]  /*0070*/  CS2R R38, SRZ ;  /* 0x0000000000267805 */ /* 0x000fe2000001ff00 */
[----:B------:R-:W-:Y:S01]  /*0080*/  CS2R R24, SRZ ;  /* 0x0000000000187805 */ /* 0x000fe2000001ff00 */
[----:B------:R-:W-:Y:S01]  /*0090*/  CS2R R44, SRZ ;  /* 0x00000000002c7805 */ /* 0x000fe2000001ff00 */
[----:B------:R-:W-:Y:S01]  /*00a0*/  CS2R R10, SRZ ;  /* 0x00000000000a7805 */ /* 0x000fe2000001ff00 */
[----:B------:R-:W-:-:S02]  /*00b0*/  ULDC.64 UR8, c[0x0][0x118] ;  /* 0x0000460000087ab9 */ /* 0x000fc40000000a00 */
[----:B------:R-:W-:Y:S01]  /*00c0*/  UMOV UR4, URZ ;  /* 0x0000003f00047c82 */ /* 0x000fe20008000000 */
[----:B0-----:R-:W-:-:S05]  /*00d0*/  IMAD.HI R50, R48, 0x5397829d, RZ ;  /* 0x5397829d30327827 */ /* 0x001fca00078e02ff */
[----:B------:R-:W-:-:S04]  /*00e0*/  SHF.R.U32.HI R3, RZ, 0x1f, R50 ;  /* 0x0000001fff037819 */ /* 0x000fc80000011632 */
[----:B------:R-:W-:-:S05]  /*00f0*/  LEA.HI.SX32 R50, R50, R3, 0x1c ;  /* 0x0000000332327211 */ /* 0x000fca00078fe2ff */
[----:B------:R-:W-:-:S05]  /*0100*/  IMAD R49, R50, -0x31, R48 ;  /* 0xffffffcf32317824 */ /* 0x000fca00078e0230 */
[----:B------:R-:W-:-:S02]  /*0110*/  SHF.L.U32 R49, R49, 0x1, RZ ;  /* 0x0000000131317819 */ /* 0x000fc400000006ff */
.L_x_3:
[----:B------:R-:W0:Y:S01]  /*0120*/  S2UR UR6, SR_CTAID.X ;  /* 0x00000000000679c3 */ /* 0x000e220000002500 */
[----:B------:R-:W-:Y:S02]  /*0130*/  MOV R35, UR4 ;  /* 0x0000000400237c02 */ /* 0x000fe40008000f00 */
[----:B------:R-:W-:Y:S01]  /*0140*/  MOV R0, 0x4 ;  /* 0x0000000400007802 */ /* 0x000fe20000000f00 */
[----:B------:R-:W1:Y:S04]  /*0150*/  S2R R23, SR_CTAID.X ;  /* 0x0000000000177919 */ /* 0x000e680000002500 */
[----:B------:R-:W-:Y:S06]  /*0160*/  BAR.SYNC 0x0 ;  /* 0x0000000000007b1d */ /* 0x000fec0000000000 */
[----:B0-----:R-:W-:-:S06]  /*0170*/  ULOP3.LUT UR7, UR6, 0x1, URZ, 0xc0, !UPT ;  /* 0x0000000106077892 */ /* 0x001fcc000f8ec03f */
[----:B------:R-:W-:-:S05]  /*0180*/  LEA R2, R50, UR7, 0x1 ;  /* 0x0000000732027c11 */ /* 0x000fca000f8e08ff */
[----:B------:R-:W-:-:S04]  /*0190*/  IMAD R2, R2, 0x62, R49 ;  /* 0x0000006202027824 */ /* 0x000fc800078e0231 */
[----:B------:R-:W-:-:S04]  /*01a0*/  IMAD R35, R35, 0x3100, R2 ;  /* 0x0000310023237824 */ /* 0x000fc800078e0202 */
[----:B------:R-:W-:-:S05]  /*01b0*/  IMAD.WIDE R34, R35, R0, c[0x0][0x160] ;  /* 0x0000580023227625 */ /* 0x000fca00078e0200 */
[----:B------:R-:W2:Y:S04]  /*01c0*/  LDG.E.64.CONSTANT R2, [R34.64] ;  /* 0x0000000822027981 */ /* 0x000ea8000c1e9b00 */
[----:B------:R-:W3:Y:S04]  /*01d0*/  LDG.E.64.CONSTANT R4, [R34.64+0xc40] ;  /* 0x000c400822047981 */ /* 0x000ee8000c1e9b00 */
[----:B------:R-:W4:Y:S04]  /*01e0*/  LDG.E.64.CONSTANT R6, [R34.64+0x1880] ;  /* 0x0018800822067981 */ /* 0x000f28000c1e9b00 */
[----:B------:R-:W5:Y:S04]  /*01f0*/  LDG.E.64.CONSTANT R8, [R34.64+0x24c0] ;  /* 0x0024c00822087981 */ /* 0x000f68000c1e9b00 */
[----:B------:R-:W4:Y:S04]  /*0200*/  LDG.E.64.CONSTANT R12, [R34.64+0x3100] ;  /* 0x00310008220c7981 */ /* 0x000f28000c1e9b00 */
[----:B------:R-:W4:Y:S04]  /*0210*/  LDG.E.64.CONSTANT R14, [R34.64+0x3d40] ;  /* 0x003d4008220e7981 */ /* 0x000f28000c1e9b00 */
[----:B------:R-:W4:Y:S04]  /*0220*/  LDG.E.64.CONSTANT R16, [R34.64+0x4980] ;  /* 0x0049800822107981 */ /* 0x000f28000c1e9b00 */
[----:B------:R-:W4:Y:S01]  /*0230*/  LDG.E.64.CONSTANT R18, [R34.64+0x55c0] ;  /* 0x0055c00822127981 */ /* 0x000f22000c1e9b00 */
[C---:B------:R-:W-:Y:S01]  /*0240*/  ISETP.GT.AND P0, PT, R48.reuse, 0x57, PT ;  /* 0x000000573000780c */ /* 0x040fe20003f04270 */
[----:B------:R-:W-:Y:S01]  /*0250*/  USHF.R.S32.HI UR6, URZ, 0x1, UR6 ;  /* 0x000000013f067899 */ /* 0x000fe20008011406 */
[----:B------:R-:W-:-:S02]  /*0260*/  IADD3 R20, R48, 0x4, RZ ;  /* 0x0000000430147810 */ /* 0x000fc40007ffe0ff */
[----:B------:R-:W-:Y:S01]  /*0270*/  SHF.L.U32 R21, R48, 0x2, RZ ;  /* 0x0000000230157819 */ /* 0x000fe200000006ff */
[----:B------:R-:W-:Y:S01]  /*0280*/  USHF.L.U32 UR5, UR6, 0xd, URZ ;  /* 0x0000000d06057899 */ /* 0x000fe2000800063f */
[----:B------:R-:W-:Y:S01]  /*0290*/  LOP3.LUT R20, R20, 0x3f, RZ, 0xc0, !PT ;  /* 0x0000003f14147812 */ /* 0x000fe200078ec0ff */
[----:B------:R-:W-:Y:S01]  /*02a0*/  USHF.L.U32 UR10, UR6, 0xd, URZ ;  /* 0x0000000d060a7899 */ /* 0x000fe2000800063f */
[----:B------:R-:W-:-:S03]  /*02b0*/  IADD3 R28, R21, 0x620, RZ ;  /* 0x00000620151c7810 */ /* 0x000fc60007ffe0ff */
[----:B------:R-:W-:Y:S02]  /*02c0*/  MOV R29, UR5 ;  /* 0x00000005001d7c02 */ /* 0x000fe40008000f00 */
[----:B-1----:R-:W-:Y:S02]  /*02d0*/  @!P0 SHF.R.U32.HI R23, RZ, 0x1, R23 ;  /* 0x00000001ff178819 */ /* 0x002fe40000011617 */
[----:B------:R-:W-:Y:S02]  /*02e0*/  @!P0 IADD3 R22, R48, 0x28, RZ ;  /* 0x0000002830168810 */ /* 0x000fe40007ffe0ff */
[----:B------:R-:W-:Y:S02]  /*02f0*/  @!P0 SHF.L.U32 R26, R23, 0xd, RZ ;  /* 0x0000000d171a8819 */ /* 0x000fe400000006ff */
[----:B------:R-:W-:Y:S02]  /*0300*/  @!P0 LOP3.LUT R23, R22, 0x3f, RZ, 0xc0, !PT ;  /* 0x0000003f16178812 */ /* 0x000fe400078ec0ff */
[----:B------:R-:W-:-:S02]  /*0310*/  IADD3 R22, R48, 0x8, RZ ;  /* 0x0000000830167810 */ /* 0x000fc40007ffe0ff */
[----:B------:R-:W-:Y:S02]  /*0320*/  @!P0 IADD3 R27, R21, 0x1ea0, RZ ;  /* 0x00001ea0151b8810 */ /* 0x000fe40007ffe0ff */
[----:B------:R-:W-:Y:S02]  /*0330*/  @!P0 LOP3.LUT R23, R26, 0xffffe000, R23, 0xe2, !PT ;  /* 0xffffe0001a178812 */ /* 0x000fe400078ee217 */
[----:B------:R-:W-:Y:S02]  /*0340*/  LOP3.LUT R26, R29, 0xffffe000, R20, 0xe2, !PT ;  /* 0xffffe0001d1a7812 */ /* 0x000fe400078ee214 */
[----:B------:R-:W-:Y:S02]  /*0350*/  LOP3.LUT R20, R22, 0x3f, RZ, 0xc0, !PT ;  /* 0x0000003f16147812 */ /* 0x000fe400078ec0ff */
[----:B------:R-:W-:Y:S02]  /*0360*/  MOV R29, UR10 ;  /* 0x0000000a001d7c02 */ /* 0x000fe40008000f00 */
[----:B------:R-:W-:-:S02]  /*0370*/  @!P0 LOP3.LUT R30, R27, 0xffffff00, RZ, 0xc0, !PT ;  /* 0xffffff001b1e8812 */ /* 0x000fc400078ec0ff */
[----:B------:R-:W-:Y:S02]  /*0380*/  IADD3 R22, R21, 0x310, RZ ;  /* 0x0000031015167810 */ /* 0x000fe40007ffe0ff */
[----:B------:R-:W-:Y:S02]  /*0390*/  LOP3.LUT R27, R29, 0xffffe000, R20, 0xe2, !PT ;  /* 0xffffe0001d1b7812 */ /* 0x000fe400078ee214 */
[----:B------:R-:W-:Y:S02]  /*03a0*/  @!P0 IADD3 R20, R23, R30, RZ ;  /* 0x0000001e17148210 */ /* 0x000fe40007ffe0ff */
[----:B------:R-:W-:Y:S02]  /*03b0*/  LOP3.LUT R23, R22, 0xffffff00, RZ, 0xc0, !PT ;  /* 0xffffff0016177812 */ /* 0x000fe400078ec0ff */
[----:B------:R-:W-:Y:S02]  /*03c0*/  IADD3 R22, R48, 0xc, RZ ;  /* 0x0000000c30167810 */ /* 0x000fe40007ffe0ff */
[----:B------:R-:W-:-:S02]  /*03d0*/  IADD3 R26, R26, R23, RZ ;  /* 0x000000171a1a7210 */ /* 0x000fc40007ffe0ff */
[----:B------:R-:W-:Y:S02]  /*03e0*/  LOP3.LUT R28, R28, 0xffffff00, RZ, 0xc0, !PT ;  /* 0xffffff001c1c7812 */ /* 0x000fe400078ec0ff */
[----:B------:R-:W-:Y:S02]  /*03f0*/  LOP3.LUT R22, R22, 0x3f, RZ, 0xc0, !PT ;  /* 0x0000003f16167812 */ /* 0x000fe400078ec0ff */
[----:B------:R-:W-:Y:S02]  /*0400*/  MOV R31, UR5 ;  /* 0x00000005001f7c02 */ /* 0x000fe40008000f00 */
[----:B------:R-:W-:Y:S02]  /*0410*/  IADD3 R23, R21, 0x930, RZ ;  /* 0x0000093015177810 */ /* 0x000fe40007ffe0ff */
[----:B------:R-:W-:Y:S02]  /*0420*/  IADD3 R27, R27, R28, RZ ;  /* 0x0000001c1b1b7210 */ /* 0x000fe40007ffe0ff */
[----:B------:R-:W-:-:S02]  /*0430*/  IADD3 R29, R48, 0x14, RZ ;  /* 0x00000014301d7810 */ /* 0x000fc40007ffe0ff */
[----:B------:R-:W-:Y:S02]  /*0440*/  LOP3.LUT R22, R31, 0xffffe000, R22, 0xe2, !PT ;  /* 0xffffe0001f167812 */ /* 0x000fe400078ee216 */
[----:B------:R-:W-:Y:S02]  /*0450*/  LOP3.LUT R23, R23, 0xffffff00, RZ, 0xc0, !PT ;  /* 0xffffff0017177812 */ /* 0x000fe400078ec0ff */
[----:B------:R-:W-:Y:S02]  /*0460*/  IADD3 R28, R48, 0x10, RZ ;  /* 0x00000010301c7810 */ /* 0x000fe40007ffe0ff */
[----:B------:R-:W-:Y:S02]  /*0470*/  LOP3.LUT R29, R29, 0x3f, RZ, 0xc0, !PT ;  /* 0x0000003f1d1d7812 */ /* 0x000fe400078ec0ff */
[----:B------:R-:W-:Y:S02]  /*0480*/  MOV R30, UR5 ;  /* 0x00000005001e7c02 */ /* 0x000fe40008000f00 */
[----:B------:R-:W-:-:S02]  /*0490*/  IADD3 R23, R22, R23, RZ ;  /* 0x0000001716177210 */ /* 0x000fc40007ffe0ff */
[----:B------:R-:W-:Y:S02]  /*04a0*/  LOP3.LUT R28, R28, 0x3f, RZ, 0xc0, !PT ;  /* 0x0000003f1c1c7812 */ /* 0x000fe400078ec0ff */
[----:B------:R-:W-:Y:S02]  /*04b0*/  MOV R31, UR10 ;  /* 0x0000000a001f7c02 */ /* 0x000fe40008000f00 */
[----:B------:R-:W-:Y:S02]  /*04c0*/  IADD3 R22, R21, 0xc40, RZ ;  /* 0x00000c4015167810 */ /* 0x000fe40007ffe0ff */
[----:B------:R-:W-:Y:S02]  /*04d0*/  LOP3.LUT R37, R30, 0xffffe000, R29, 0xe2, !PT ;  /* 0xffffe0001e257812 */ /* 0x000fe400078ee21d */
[----:B------:R-:W-:Y:S02]  /*04e0*/  LOP3.LUT R28, R31, 0xffffe000, R28, 0xe2, !PT ;  /* 0xffffe0001f1c7812 */ /* 0x000fe400078ee21c */
[----:B------:R-:W-:-:S02]  /*04f0*/  IADD3 R30, R21, 0xf50, RZ ;  /* 0x00000f50151e7810 */ /* 0x000fc40007ffe0ff */
[----:B------:R-:W-:Y:S02]  /*0500*/  LOP3.LUT R29, R22, 0xffffff00, RZ, 0xc0, !PT ;  /* 0xffffff00161d7812 */ /* 0x000fe400078ec0ff */
[----:B------:R-:W-:Y:S02]  /*0510*/  LOP3.LUT R30, R30, 0xffffff00, RZ, 0xc0, !PT ;  /* 0xffffff001e1e7812 */ /* 0x000fe400078ec0ff */
[----:B------:R-:W-:Y:S02]  /*0520*/  IADD3 R29, R28, R29, RZ ;  /* 0x0000001d1c1d7210 */ /* 0x000fe40007ffe0ff */
[C---:B------:R-:W-:Y:S02]  /*0530*/  IADD3 R22, R48.reuse, 0x18, RZ ;  /* 0x0000001830167810 */ /* 0x040fe40007ffe0ff */
[----:B------:R-:W-:Y:S02]  /*0540*/  IADD3 R28, R48, 0x1c, RZ ;  /* 0x0000001c301c7810 */ /* 0x000fe40007ffe0ff */
[----:B------:R-:W-:-:S02]  /*0550*/  IADD3 R37, R37, R30, RZ ;  /* 0x0000001e25257210 */ /* 0x000fc40007ffe0ff */
[----:B------:R-:W-:Y:S02]  /*0560*/  LOP3.LUT R22, R22, 0x3f, RZ, 0xc0, !PT ;  /* 0x0000003f16167812 */ /* 0x000fe400078ec0ff */
[----:B------:R-:W-:Y:S02]  /*0570*/  MOV R31, UR5 ;  /* 0x00000005001f7c02 */ /* 0x000fe40008000f00 */
[----:B------:R-:W-:Y:S02]  /*0580*/  LOP3.LUT R30, R28, 0x3f, RZ, 0xc0, !PT ;  /* 0x0000003f1c1e7812 */ /* 0x000fe400078ec0ff */
[----:B------:R-:W-:Y:S02]  /*0590*/  MOV R33, UR10 ;  /* 0x0000000a00217c02 */ /* 0x000fe40008000f00 */
[----:B------:R-:W-:Y:S02]  /*05a0*/  LOP3.LUT R28, R31, 0xffffe000, R22, 0xe2, !PT ;  /* 0xffffe0001f1c7812 */ /* 0x000fe400078ee216 */
[----:B------:R-:W-:-:S02]  /*05b0*/  IADD3 R31, R48, 0x20, RZ ;  /* 0x00000020301f7810 */ /* 0x000fc40007ffe0ff */
[----:B------:R-:W-:Y:S02]  /*05c0*/  LOP3.LUT R22, R33, 0xffffe000, R30, 0xe2, !PT ;  /* 0xffffe00021167812 */ /* 0x000fe400078ee21e */
[----:B------:R-:W-:Y:S02]  /*05d0*/  IADD3 R30, R21, 0x1570, RZ ;  /* 0x00001570151e7810 */ /* 0x000fe40007ffe0ff */
[----:B------:R-:W-:Y:S02]  /*05e0*/  LOP3.LUT R32, R31, 0x3f, RZ, 0xc0, !PT ;  /* 0x0000003f1f207812 */ /* 0x000fe400078ec0ff */
[----:B------:R-:W-:Y:S02]  /*05f0*/  LOP3.LUT R31, R30, 0xffffff00, RZ, 0xc0, !PT ;  /* 0xffffff001e1f7812 */ /* 0x000fe400078ec0ff */
[----:B------:R-:W-:-:S04]  /*0600*/  MOV R33, UR5 ;  /* 0x0000000500217c02 */ /* 0x000fc80008000f00 */
[----:B------:R-:W-:Y:S02]  /*0610*/  LOP3.LUT R32, R33, 0xffffe000, R32, 0xe2, !PT ;  /* 0xffffe00021207812 */ /* 0x000fe400078ee220 */
[----:B------:R-:W-:Y:S02]  /*0620*/  MOV R33, UR4 ;  /* 0x0000000400217c02 */ /* 0x000fe40008000f00 */
[----:B------:R-:W-:Y:S01]  /*0630*/  MOV R51, UR4 ;  /* 0x0000000400337c02 */ /* 0x000fe20008000f00 */
[----:B--2---:R0:W-:Y:S04]  /*0640*/  STS.64 [R48.X8], R2 ;  /* 0x0000000230007388 */ /* 0x0041e80000008a00 */
[----:B---3--:R1:W-:Y:S01]  /*0650*/  STS.64 [R48.X8+0x620], R4 ;  /* 0x0006200430007388 */ /* 0x0083e20000008a00 */
[----:B0-----:R-:W-:-:S04]  /*0660*/  IADD3 R2, R21, 0x1260, RZ ;  /* 0x0000126015027810 */ /* 0x001fc80007ffe0ff */
[----:B------:R-:W-:Y:S02]  /*0670*/  LOP3.LUT R3, R2, 0xffffff00, RZ, 0xc0, !PT ;  /* 0xffffff0002037812 */ /* 0x000fe400078ec0ff */
[----:B------:R-:W-:Y:S02]  /*0680*/  IADD3 R2, R22, R31, RZ ;  /* 0x0000001f16027210 */ /* 0x000fe40007ffe0ff */
[----:B------:R-:W-:Y:S02]  /*0690*/  IADD3 R3, R28, R3, RZ ;  /* 0x000000031c037210 */ /* 0x000fe40007ffe0ff */
[----:B------:R-:W-:Y:S02]  /*06a0*/  IADD3 R28, R21, 0x1880, RZ ;  /* 0x00001880151c7810 */ /* 0x000fe40007ffe0ff */
[----:B-1----:R-:W-:Y:S02]  /*06b0*/  SHF.R.U32.HI R4, RZ, 0x6, R48 ;  /* 0x00000006ff047819 */ /* 0x002fe40000011630 */
[----:B------:R-:W-:-:S02]  /*06c0*/  LOP3.LUT R31, R28, 0xffffff00, RZ, 0xc0, !PT ;  /* 0xffffff001c1f7812 */ /* 0x000fc400078ec0ff */
[----:B------:R-:W-:Y:S02]  /*06d0*/  LOP3.LUT R5, R48, 0x3f, RZ, 0xc0, !PT ;  /* 0x0000003f30057812 */ /* 0x000fe400078ec0ff */
[----:B------:R-:W-:Y:S02]  /*06e0*/  IADD3 R22, R32, R31, RZ ;  /* 0x0000001f20167210 */ /* 0x000fe40007ffe0ff */
[----:B------:R-:W-:Y:S02]  /*06f0*/  PRMT R4, R4, 0x2104, R5 ;  /* 0x0000210404047816 */ /* 0x000fe40000000005 */
[----:B------:R-:W-:Y:S02]  /*0700*/  MOV R31, UR6 ;  /* 0x00000006001f7c02 */ /* 0x000fe40008000f00 */
[----:B------:R-:W-:Y:S02]  /*0710*/  IADD3 R5, R48, 0x24, RZ ;  /* 0x0000002430057810 */ /* 0x000fe40007ffe0ff */
[----:B------:R-:W-:-:S02]  /*0720*/  LEA R4, R31, R4, 0xd ;  /* 0x000000041f047211 */ /* 0x000fc400078e68ff */
[----:B------:R-:W-:Y:S02]  /*0730*/  MOV R31, UR4 ;  /* 0x00000004001f7c02 */ /* 0x000fe40008000f00 */
[----:B------:R-:W-:Y:S02]  /*0740*/  LOP3.LUT R5, R5, 0x3f, RZ, 0xc0, !PT ;  /* 0x0000003f05057812 */ /* 0x000fe400078ec0ff */
[----:B------:R-:W-:Y:S02]  /*0750*/  @!P0 LEA R20, R31, R20, 0x6 ;  /* 0x000000141f148211 */ /* 0x000fe400078e30ff */
[----:B------:R-:W-:Y:S02]  /*0760*/  IADD3 R21, R21, 0x1b90, RZ ;  /* 0x00001b9015157810 */ /* 0x000fe40007ffe0ff */
[----:B------:R-:W-:Y:S02]  /*0770*/  MOV R28, UR5 ;  /* 0x00000005001c7c02 */ /* 0x000fe40008000f00 */
[----:B------:R-:W-:-:S02]  /*0780*/  MOV R31, UR4 ;  /* 0x00000004001f7c02 */ /* 0x000fc40008000f00 */
[----:B------:R-:W-:Y:S02]  /*0790*/  LEA R33, R33, R4, 0x6 ;  /* 0x0000000421217211 */ /* 0x000fe400078e30ff */
[----:B------:R-:W-:Y:S02]  /*07a0*/  LOP3.LUT R5, R28, 0xffffe000, R5, 0xe2, !PT ;  /* 0xffffe0001c057812 */ /* 0x000fe400078ee205 */
[----:B------:R-:W-:Y:S01]  /*07b0*/  LOP3.LUT R4, R21, 0xffffff00, RZ, 0xc0, !PT ;  /* 0xffffff0015047812 */ /* 0x000fe200078ec0ff */
[----:B------:R-:W-:Y:S01]  /*07c0*/  IMAD.WIDE R32, R33, R0, c[0x0][0x168] ;  /* 0x00005a0021207625 */ /* 0x000fe200078e0200 */
[----:B------:R-:W-:Y:S02]  /*07d0*/  LEA R31, R31, R26, 0x6 ;  /* 0x0000001a1f1f7211 */ /* 0x000fe400078e30ff */
[----:B------:R-:W-:Y:S02]  /*07e0*/  MOV R26, UR4 ;  /* 0x00000004001a7c02 */ /* 0x000fe40008000f00 */
[----:B------:R-:W-:Y:S01]  /*07f0*/  IADD3 R21, R5, R4, RZ ;  /* 0x0000000405157210 */ /* 0x000fe20007ffe0ff */
[----:B------:R0:W2:Y:S01]  /*0800*/  LDG.E.CONSTANT R32, [R32.64] ;  /* 0x0000000820207981 */ /* 0x0000a2000c1e9900 */
[----:B------:R-:W-:-:S02]  /*0810*/  LEA R5, R26, R23, 0x6 ;  /* 0x000000171a057211 */ /* 0x000fc400078e30ff */
[----:B------:R-:W-:Y:S02]  /*0820*/  MOV R4, UR4 ;  /* 0x0000000400047c02 */ /* 0x000fe40008000f00 */
[----:B------:R-:W-:Y:S02]  /*0830*/  MOV R23, UR4 ;  /* 0x0000000400177c02 */ /* 0x000fe40008000f00 */
[C---:B------:R-:W-:Y:S02]  /*0840*/  LEA R27, R4.reuse, R27, 0x6 ;  /* 0x0000001b041b7211 */ /* 0x040fe400078e30ff */
[----:B------:R-:W-:Y:S02]  /*0850*/  LEA R23, R23, R2, 0x6 ;  /* 0x0000000217177211 */ /* 0x000fe400078e30ff */
[C---:B0-----:R-:W-:Y:S01]  /*0860*/  LEA R33, R4.reuse, R3, 0x6 ;  /* 0x0000000304217211 */ /* 0x041fe200078e30ff */
[----:B------:R-:W-:Y:S01]  /*0870*/  IMAD.WIDE R2, R31, R0, c[0x0][0x168] ;  /* 0x00005a001f027625 */ /* 0x000fe200078e0200 */
[----:B------:R-:W-:-:S02]  /*0880*/  LEA R29, R4, R29, 0x6 ;  /* 0x0000001d041d7211 */ /* 0x000fc400078e30ff */
[----:B------:R-:W-:Y:S01]  /*0890*/  LEA R37, R26, R37, 0x6 ;  /* 0x000000251a257211 */ /* 0x000fe200078e30ff */
[----:B------:R-:W-:Y:S01]  /*08a0*/  IMAD.WIDE R26, R27, R0, c[0x0][0x168] ;  /* 0x00005a001b1a7625 */ /* 0x000fe200078e0200 */
[----:B------:R-:W-:Y:S01]  /*08b0*/  LEA R21, R4, R21, 0x6 ;  /* 0x0000001504157211 */ /* 0x000fe200078e30ff */
[----:B------:R0:W3:Y:S01]  /*08c0*/  LDG.E.CONSTANT R31, [R2.64] ;  /* 0x00000008021f7981 */ /* 0x0000e2000c1e9900 */
[----:B------:R-:W-:Y:S01]  /*08d0*/  LEA R22, R51, R22, 0x6 ;  /* 0x0000001633167211 */ /* 0x000fe200078e30ff */
[-C--:B------:R-:W-:Y:S02]  /*08e0*/  IMAD.WIDE R4, R5, R0.reuse, c[0x0][0x168] ;  /* 0x00005a0005047625 */ /* 0x080fe400078e0200 */
[----:B------:R1:W3:Y:S02]  /*08f0*/  LDG.E.CONSTANT R30, [R26.64] ;  /* 0x000000081a1e7981 */ /* 0x0002e4000c1e9900 */
[-C--:B0-----:R-:W-:Y:S02]  /*0900*/  IMAD.WIDE R2, R29, R0.reuse, c[0x0][0x168] ;  /* 0x00005a001d027625 */ /* 0x081fe400078e0200 */
[----:B------:R0:W3:Y:S02]  /*0910*/  LDG.E.CONSTANT R29, [R4.64] ;  /* 0x00000008041d7981 */ /* 0x0000e4000c1e9900 */
[----:B-1----:R-:W-:-:S02]  /*0920*/  IMAD.WIDE R26, R37, R0, c[0x0][0x168] ;  /* 0x00005a00251a7625 */ /* 0x002fc400078e0200 */
[----:B------:R1:W3:Y:S04]  /*0930*/  LDG.E.CONSTANT R28, [R2.64] ;  /* 0x00000008021c7981 */ /* 0x0002e8000c1e9900 */
[----:B------:R5:W3:Y:S01]  /*0940*/  LDG.E.CONSTANT R27, [R26.64] ;  /* 0x000000081a1b7981 */ /* 0x000ae2000c1e9900 */
[----:B0-----:R-:W-:-:S04]  /*0950*/  IMAD.WIDE R4, R33, R0, c[0x0][0x168] ;  /* 0x00005a0021047625 */ /* 0x001fc800078e0200 */
[-C--:B-1----:R-:W-:Y:S01]  /*0960*/  IMAD.WIDE R2, R23, R0.reuse, c[0x0][0x168] ;  /* 0x00005a0017027625 */ /* 0x082fe200078e0200 */
[----:B----4-:R0:W-:Y:S04]  /*0970*/  STS.64 [R48.X8+0xc40], R6 ;  /* 0x000c400630007388 */ /* 0x0101e80000008a00 */
[----:B------:R1:W4:Y:S04]  /*0980*/  LDG.E.CONSTANT R23, [R4.64] ;  /* 0x0000000804177981 */ /* 0x000328000c1e9900 */
[----:B-----5:R5:W4:Y:S04]  /*0990*/  LDG.E.CONSTANT R26, [R2.64] ;  /* 0x00000008021a7981 */ /* 0x020b28000c1e9900 */
[----:B------:R0:W-:Y:S04]  /*09a0*/  STS.64 [R48.X8+0x1260], R8 ;  /* 0x0012600830007388 */ /* 0x0001e80000008a00 */
[----:B------:R0:W-:Y:S04]  /*09b0*/  STS.64 [R48.X8+0x1880], R12 ;  /* 0x0018800c30007388 */ /* 0x0001e80000008a00 */
[----:B------:R0:W-:Y:S04]  /*09c0*/  STS.64 [R48.X8+0x1ea0], R14 ;  /* 0x001ea00e30007388 */ /* 0x0001e80000008a00 */
[----:B------:R0:W-:Y:S04]  /*09d0*/  STS.64 [R48.X8+0x24c0], R16 ;  /* 0x0024c01030007388 */ /* 0x0001e80000008a00 */
[----:B------:R0:W-:Y:S04]  /*09e0*/  STS.64 [R48.X8+0x2ae0], R18 ;  /* 0x002ae01230007388 */ /* 0x0001e80000008a00 */
[----:B-----5:R5:W4:Y:S04]  /*09f0*/  LDG.E.64.CONSTANT R2, [R34.64+0x6200] ;  /* 0x0062000822027981 */ /* 0x020b28000c1e9b00 */
[----:B-1----:R5:W4:Y:S04]  /*0a00*/  LDG.E.64.CONSTANT R4, [R34.64+0x6e40] ;  /* 0x006e400822047981 */ /* 0x002b28000c1e9b00 */
[----:B0-----:R5:W4:Y:S04]  /*0a10*/  LDG.E.64.CONSTANT R6, [R34.64+0x7a80] ;  /* 0x007a800822067981 */ /* 0x001b28000c1e9b00 */
[----:B------:R5:W4:Y:S04]  /*0a20*/  LDG.E.64.CONSTANT R8, [R34.64+0x86c0] ;  /* 0x0086c00822087981 */ /* 0x000b28000c1e9b00 */
[----:B------:R5:W4:Y:S04]  /*0a30*/  LDG.E.64.CONSTANT R12, [R34.64+0x9300] ;  /* 0x00930008220c7981 */ /* 0x000b28000c1e9b00 */
[----:B------:R5:W4:Y:S04]  /*0a40*/  LDG.E.64.CONSTANT R14, [R34.64+0x9f40] ;  /* 0x009f4008220e7981 */ /* 0x000b28000c1e9b00 */
[----:B------:R5:W4:Y:S04]  /*0a50*/  LDG.E.64.CONSTANT R16, [R34.64+0xab80] ;  /* 0x00ab800822107981 */ /* 0x000b28000c1e9b00 */
[----:B------:R5:W4:Y:S02]  /*0a60*/  LDG.E.64.CONSTANT R18, [R34.64+0xb7c0] ;  /* 0x00b7c00822127981 */ /* 0x000b24000c1e9b00 */
[----:B-----5:R-:W-:-:S05]  /*0a70*/  IMAD.WIDE R34, R22, R0, c[0x0][0x168] ;  /* 0x00005a0016227625 */ /* 0x020fca00078e0200 */
[----:B------:R0:W5:Y:S02]  /*0a80*/  LDG.E.CONSTANT R33, [R34.64] ;  /* 0x0000000822217981 */ /* 0x000164000c1e9900 */
[----:B0-----:R-:W-:-:S04]  /*0a90*/  IMAD.WIDE R34, R21, R0, c[0x0][0x168] ;  /* 0x00005a0015227625 */ /* 0x001fc800078e0200 */
[----:B------:R-:W-:Y:S01]  /*0aa0*/  @!P0 IMAD.WIDE R20, R20, R0, c[0x0][0x168] ;  /* 0x00005a0014148625 */ /* 0x000fe200078e0200 */
[----:B------:R-:W5:Y:S05]  /*0ab0*/  LDG.E.CONSTANT R37, [R34.64] ;  /* 0x0000000822257981 */ /* 0x000f6a000c1e9900 */
[----:B------:R-:W5:Y:S01]  /*0ac0*/  @!P0 LDG.E.CONSTANT R21, [R20.64] ;  /* 0x0000000814158981 */ /* 0x000f62000c1e9900 */
[----:B------:R-:W-:Y:S02]  /*0ad0*/  UIADD3 UR4, UR4, 0x1, URZ ;  /* 0x0000000104047890 */ /* 0x000fe4000fffe03f */
[----:B------:R-:W-:Y:S02]  /*0ae0*/  UMOV UR5, URZ ;  /* 0x0000003f00057c82 */ /* 0x000fe40008000000 */
[----:B------:R-:W-:Y:S01]  /*0af0*/  UISETP.GE.U32.AND UP1, UPT, UR4, 0x4, UPT ;  /* 0x000000040400788c */ /* 0x000fe2000bf26070 */
[----:B--2---:R-:W-:Y:S04]  /*0b00*/  STS [R48.X4+0x6200], R32 ;  /* 0x0062002030007388 */ /* 0x004fe80000004800 */
[----:B---3--:R-:W-:Y:S04]  /*0b10*/  STS [R48.X4+0x6510], R31 ;  /* 0x0065101f30007388 */ /* 0x008fe80000004800 */
[----:B------:R-:W-:Y:S04]  /*0b20*/  STS [R48.X4+0x6820], R30 ;  /* 0x0068201e30007388 */ /* 0x000fe80000004800 */
[----:B------:R-:W-:Y:S04]  /*0b30*/  STS [R48.X4+0x6b30], R29 ;  /* 0x006b301d30007388 */ /* 0x000fe80000004800 */
[----:B------:R-:W-:Y:S04]  /*0b40*/  STS [R48.X4+0x6e40], R28 ;  /* 0x006e401c30007388 */ /* 0x000fe80000004800 */
[----:B------:R-:W-:Y:S04]  /*0b50*/  STS [R48.X4+0x7150], R27 ;  /* 0x0071501b30007388 */ /* 0x000fe80000004800 */
[----:B----4-:R-:W-:Y:S04]  /*0b60*/  STS [R48.X4+0x7460], R23 ;  /* 0x0074601730007388 */ /* 0x010fe80000004800 */
[----:B------:R-:W-:Y:S04]  /*0b70*/  STS [R48.X4+0x7770], R26 ;  /* 0x0077701a30007388 */ /* 0x000fe80000004800 */
[----:B------:R-:W-:Y:S04]  /*0b80*/  STS.64 [R48.X8+0x3100], R2 ;  /* 0x0031000230007388 */ /* 0x000fe80000008a00 */
[----:B------:R-:W-:Y:S04]  /*0b90*/  STS.64 [R48.X8+0x3720], R4 ;  /* 0x0037200430007388 */ /* 0x000fe80000008a00 */
[----:B------:R-:W-:Y:S04]  /*0ba0*/  STS.64 [R48.X8+0x3d40], R6 ;  /* 0x003d400630007388 */ /* 0x000fe80000008a00 */
[----:B------:R-:W-:Y:S04]  /*0bb0*/  STS.64 [R48.X8+0x4360], R8 ;  /* 0x0043600830007388 */ /* 0x000fe80000008a00 */
[----:B------:R-:W-:Y:S04]  /*0bc0*/  STS.64 [R48.X8+0x4980], R12 ;  /* 0x0049800c30007388 */ /* 0x000fe80000008a00 */
[----:B------:R-:W-:Y:S04]  /*0bd0*/  STS.64 [R48.X8+0x4fa0], R14 ;  /* 0x004fa00e30007388 */ /* 0x000fe80000008a00 */
[----:B------:R-:W-:Y:S04]  /*0be0*/  STS.64 [R48.X8+0x55c0], R16 ;  /* 0x0055c01030007388 */ /* 0x000fe80000008a00 */
[----:B------:R-:W-:Y:S04]  /*0bf0*/  STS.64 [R48.X8+0x5be0], R18 ;  /* 0x005be01230007388 */ /* 0x000fe80000008a00 */
[----:B-----5:R-:W-:Y:S04]  /*0c00*/  STS [R48.X4+0x7a80], R33 ;  /* 0x007a802130007388 */ /* 0x020fe80000004800 */
[----:B------:R-:W-:Y:S04]  /*0c10*/  STS [R48.X4+0x7d90], R37 ;  /* 0x007d902530007388 */ /* 0x000fe80000004800 */
[----:B------:R-:W-:Y:S04]  /*0c20*/  @!P0 STS [R48.X4+0x80a0], R21 ;  /* 0x0080a01530008388 */ /* 0x000fe80000004800 */
[----:B------:R-:W-:Y:S06]  /*0c30*/  BAR.SYNC 0x0 ;  /* 0x0000000000007b1d */ /* 0x000fec0000000000 */
.L_x_1:
[----:B------:R-:W-:Y:S02]  /*0c40*/  MOV R52, UR5 ;  /* 0x0000000500347c02 */ /* 0x000fe40008000f00 */
[----:B------:R-:W-:Y:S01]  /*0c50*/  LEA R51, R50, UR5, 0x4 ;  /* 0x0000000532337c11 */ /* 0x000fe2000f8e20ff */
[----:B------:R-:W-:-:S02]  /*0c60*/  UIADD3 UR5, UR5, 0x1, URZ ;  /* 0x0000000105057890 */ /* 0x000fc4000fffe03f */
[----:B------:R-:W-:Y:S01]  /*0c70*/  IMAD R52, R52, 0xc40, R49 ;  /* 0x00000c4034347824 */ /* 0x000fe200078e0231 */
[----:B------:R-:W-:Y:S01]  /*0c80*/  SHF.L.U32 R51, R51, 0x5, RZ ;  /* 0x0000000533337819 */ /* 0x000fe200000006ff */
[----:B------:R-:W-:-:S03]  /*0c90*/  UISETP.GE.U32.AND UP0, UPT, UR5, 0x2, UPT ;  /* 0x000000020500788c */ /* 0x000fc6000bf06070 */
[----:B------:R-:W-:Y:S03]  /*0ca0*/  LDS.64 R2, [R52.X4] ;  /* 0x0000000034027984 */ /* 0x000fe60000004a00 */
[----:B------:R-:W-:Y:S01]  /*0cb0*/  PLOP3.LUT P0, PT, PT, PT, UP0, 0x80, 0x0 ;  /* 0x000000000000781c */ /* 0x000fe20003f0f008 */
[----:B------:R-:W0:Y:S04]  /*0cc0*/  LDS.128 R12, [R51.X4+0x6200] ;  /* 0x00620000330c7984 */ /* 0x000e280000004c00 */
[----:B------:R-:W1:Y:S04]  /*0cd0*/  LDS.128 R20, [R51.X4+0x6300] ;  /* 0x0063000033147984 */ /* 0x000e680000004c00 */
[----:B------:R-:W2:Y:S04]  /*0ce0*/  LDS.64 R34, [R52.X4+0x188] ;  /* 0x0001880034227984 */ /* 0x000ea80000004a00 */
[----:B------:R-:W3:Y:S04]  /*0cf0*/  LDS.64 R32, [R52.X4+0x310] ;  /* 0x0003100034207984 */ /* 0x000ee80000004a00 */
[----:B------:R-:W4:Y:S04]  /*0d00*/  LDS.128 R16, [R51.X4+0x6400] ;  /* 0x0064000033107984 */ /* 0x000f280000004c00 */
[----:B------:R-:W5:Y:S04]  /*0d10*/  LDS.64 R36, [R52.X4+0x498] ;  /* 0x0004980034247984 */ /* 0x000f680000004a00 */
[----:B------:R-:W5:Y:S01]  /*0d20*/  LDS.128 R28, [R51.X4+0x6700] ;  /* 0x00670000331c7984 */ /* 0x000f620000004c00 */
[----:B0-----:R-:W-:-:S02]  /*0d30*/  FFMA R10, R12, R2, R10 ;  /* 0x000000020c0a7223 */ /* 0x001fc4000000000a */
[-C--:B------:R-:W-:Y:S02]  /*0d40*/  FFMA R12, R12, R3.reuse, R11 ;  /* 0x000000030c0c7223 */ /* 0x080fe4000000000b */
[----:B-1----:R-:W-:Y:S02]  /*0d50*/  FFMA R44, R2, R20, R44 ;  /* 0x00000014022c7223 */ /* 0x002fe4000000002c */
[----:B------:R-:W-:Y:S02]  /*0d60*/  FFMA R20, R20, R3, R45 ;  /* 0x0000000314147223 */ /* 0x000fe4000000002d */
[C---:B--2---:R-:W-:Y:S02]  /*0d70*/  FFMA R5, R34.reuse, R13, R10 ;  /* 0x0000000d22057223 */ /* 0x044fe4000000000a */
[----:B------:R-:W-:Y:S01]  /*0d80*/  FFMA R7, R34, R21, R44 ;  /* 0x0000001522077223 */ /* 0x000fe2000000002c */
[----:B------:R-:W0:Y:S01]  /*0d90*/  LDS.128 R8, [R51.X4+0x6500] ;  /* 0x0065000033087984 */ /* 0x000e220000004c00 */
[----:B---3--:R-:W-:-:S02]  /*0da0*/  FFMA R45, R32, R14, R5 ;  /* 0x0000000e202d7223 */ /* 0x008fc40000000005 */
[----:B------:R-:W-:Y:S02]  /*0db0*/  FFMA R57, R32, R22, R7 ;  /* 0x0000001620397223 */ /* 0x000fe40000000007 */
[----:B------:R-:W-:Y:S01]  /*0dc0*/  FFMA R12, R13, R35, R12 ;  /* 0x000000230d0c7223 */ /* 0x000fe2000000000c */
[----:B------:R-:W1:Y:S01]  /*0dd0*/  LDS.128 R4, [R51.X4+0x6600] ;  /* 0x0066000033047984 */ /* 0x000e620000004c00 */
[----:B----4-:R-:W-:Y:S02]  /*0de0*/  FFMA R24, R2, R16, R24 ;  /* 0x0000001002187223 */ /* 0x010fe40000000018 */
[----:B------:R-:W-:Y:S02]  /*0df0*/  FFMA R12, R14, R33, R12 ;  /* 0x000000210e0c7223 */ /* 0x000fe4000000000c */
[----:B------:R-:W-:Y:S02]  /*0e00*/  FFMA R13, R34, R17, R24 ;  /* 0x00000011220d7223 */ /* 0x000fe40000000018 */
[----:B-----5:R-:W-:-:S02]  /*0e10*/  FFMA R45, R36, R15, R45 ;  /* 0x0000000f242d7223 */ /* 0x020fc4000000002d */
[----:B------:R-:W-:Y:S02]  /*0e20*/  FFMA R56, R15, R37, R12 ;  /* 0x000000250f387223 */ /* 0x000fe4000000000c */
[----:B------:R-:W-:Y:S02]  /*0e30*/  FFMA R44, R32, R18, R13 ;  /* 0x00000012202c7223 */ /* 0x000fe4000000000d */
[----:B------:R-:W-:Y:S01]  /*0e40*/  FFMA R16, R16, R3, R25 ;  /* 0x0000000310107223 */ /* 0x000fe20000000019 */
[----:B------:R-:W2:Y:S01]  /*0e50*/  LDS.128 R12, [R51.X4+0x6800] ;  /* 0x00680000330c7984 */ /* 0x000ea20000004c00 */
[C---:B------:R-:W-:Y:S02]  /*0e60*/  FFMA R20, R35.reuse, R21, R20 ;  /* 0x0000001523147223 */ /* 0x040fe40000000014 */
[----:B------:R-:W-:Y:S01]  /*0e70*/  FFMA R16, R35, R17, R16 ;  /* 0x0000001123107223 */ /* 0x000fe20000000010 */
[----:B------:R-:W3:Y:S01]  /*0e80*/  LDS.128 R24, [R51.X4+0x6900] ;  /* 0x0069000033187984 */ /* 0x000ee20000004c00 */
[----:B------:R-:W-:-:S02]  /*0e90*/  FFMA R42, R2, R28, R42 ;  /* 0x0000001c022a7223 */ /* 0x000fc4000000002a */
[C---:B------:R-:W-:Y:S02]  /*0ea0*/  FFMA R16, R33.reuse, R18, R16 ;  /* 0x0000001221107223 */ /* 0x040fe40000000010 */
[----:B------:R-:W-:Y:S02]  /*0eb0*/  FFMA R20, R33, R22, R20 ;  /* 0x0000001621147223 */ /* 0x000fe40000000014 */
[CC--:B------:R-:W-:Y:S02]  /*0ec0*/  FFMA R44, R36.reuse, R19.reuse, R44 ;  /* 0x00000013242c7223 */ /* 0x0c0fe4000000002c */
[C---:B------:R-:W-:Y:S02]  /*0ed0*/  FFMA R55, R37.reuse, R19, R16 ;  /* 0x0000001325377223 */ /* 0x040fe40000000010 */
[-C--:B------:R-:W-:Y:S02]  /*0ee0*/  FFMA R57, R36, R23.reuse, R57 ;  /* 0x0000001724397223 */ /* 0x080fe40000000039 */
[----:B------:R-:W-:-:S02]  /*0ef0*/  FFMA R58, R37, R23, R20 ;  /* 0x00000017253a7223 */ /* 0x000fc40000000014 */
[----:B------:R-:W-:Y:S01]  /*0f00*/  LDS.128 R20, [R51.X4+0x6210] ;  /* 0x0062100033147984 */ /* 0x000fe20000004c00 */
[----:B0-----:R-:W-:Y:S02]  /*0f10*/  FFMA R38, R2, R8, R38 ;  /* 0x0000000802267223 */ /* 0x001fe40000000026 */
[----:B------:R-:W-:Y:S02]  /*0f20*/  FFMA R8, R8, R3, R39 ;  /* 0x0000000308087223 */ /* 0x000fe40000000027 */
[----:B------:R-:W-:Y:S02]  /*0f30*/  FFMA R17, R34, R9, R38 ;  /* 0x0000000922117223 */ /* 0x000fe40000000026 */
[----:B-1----:R-:W-:Y:S02]  /*0f40*/  FFMA R40, R2, R4, R40 ;  /* 0x0000000402287223 */ /* 0x002fe40000000028 */
[----:B------:R-:W-:Y:S02]  /*0f50*/  FFMA R4, R4, R3, R41 ;  /* 0x0000000304047223 */ /* 0x000fe40000000029 */
[----:B------:R-:W-:-:S02]  /*0f60*/  FFMA R8, R35, R9, R8 ;  /* 0x0000000923087223 */ /* 0x000fc40000000008 */
[-C--:B------:R-:W-:Y:S02]  /*0f70*/  FFMA R4, R35, R5.reuse, R4 ;  /* 0x0000000523047223 */ /* 0x080fe40000000004 */
[-C--:B------:R-:W-:Y:S02]  /*0f80*/  FFMA R38, R32, R10.reuse, R17 ;  /* 0x0000000a20267223 */ /* 0x080fe40000000011 */
[C---:B------:R-:W-:Y:S01]  /*0f90*/  FFMA R39, R33.reuse, R10, R8 ;  /* 0x0000000a21277223 */ /* 0x040fe20000000008 */
[----:B------:R-:W-:Y:S01]  /*0fa0*/  LDS.128 R16, [R51.X4+0x6310] ;  /* 0x0063100033107984 */ /* 0x000fe20000004c00 */
[----:B------:R-:W-:Y:S02]  /*0fb0*/  FFMA R10, R33, R6, R4 ;  /* 0x00000006210a7223 */ /* 0x000fe40000000004 */
[----:B------:R-:W-:Y:S02]  /*0fc0*/  FFMA R9, R34, R5, R40 ;  /* 0x0000000522097223 */ /* 0x000fe40000000028 */
[----:B------:R-:W-:-:S02]  /*0fd0*/  FFMA R4, R28, R3, R43 ;  /* 0x000000031c047223 */ /* 0x000fc4000000002b */
[----:B--2---:R-:W-:Y:S02]  /*0fe0*/  FFMA R41, R2, R12, R46 ;  /* 0x0000000c02297223 */ /* 0x004fe4000000002e */
[-C--:B------:R-:W-:Y:S02]  /*0ff0*/  FFMA R12, R12, R3.reuse, R47 ;  /* 0x000000030c0c7223 */ /* 0x080fe4000000002f */
[----:B---3--:R-:W-:Y:S02]  /*1000*/  FFMA R5, R2, R24, R53 ;  /* 0x0000001802057223 */ /* 0x008fe40000000035 */
[----:B------:R-:W-:Y:S02]  /*1010*/  FFMA R24, R24, R3, R54 ;  /* 0x0000000318187223 */ /* 0x000fe40000000036 */
[-C--:B------:R-:W-:Y:S01]  /*1020*/  FFMA R28, R34, R29.reuse, R42 ;  /* 0x0000001d221c7223 */ /* 0x080fe2000000002a */
[----:B------:R-:W0:Y:S01]  /*1030*/  LDS.64 R2, [R52.X4+0x620] ;  /* 0x0006200034027984 */ /* 0x000e220000004a00 */
[----:B------:R-:W-:-:S02]  /*1040*/  FFMA R29, R35, R29, R4 ;  /* 0x0000001d231d7223 */ /* 0x000fc40000000004 */
[C---:B------:R-:W-:Y:S02]  /*1050*/  FFMA R4, R35.reuse, R13, R12 ;  /* 0x0000000d23047223 */ /* 0x040fe4000000000c */
[CC--:B------:R-:W-:Y:S02]  /*1060*/  FFMA R5, R34.reuse, R25.reuse, R5 ;  /* 0x0000001922057223 */ /* 0x0c0fe40000000005 */
[----:B------:R-:W-:Y:S02]  /*1070*/  FFMA R35, R35, R25, R24 ;  /* 0x0000001923237223 */ /* 0x000fe40000000018 */
[----:B------:R-:W-:Y:S02]  /*1080*/  FFMA R41, R34, R13, R41 ;  /* 0x0000000d22297223 */ /* 0x000fe40000000029 */
[C---:B------:R-:W-:Y:S01]  /*1090*/  FFMA R28, R32.reuse, R30, R28 ;  /* 0x0000001e201c7223 */ /* 0x040fe2000000001c */
[----:B------:R-:W1:Y:S01]  /*10a0*/  LDS.64 R12, [R52.X4+0x7a8] ;  /* 0x0007a800340c7984 */ /* 0x000e620000004a00 */
[----:B------:R-:W-:-:S02]  /*10b0*/  FFMA R24, R32, R26, R5 ;  /* 0x0000001a20187223 */ /* 0x000fc40000000005 */
[C---:B------:R-:W-:Y:S02]  /*10c0*/  FFMA R40, R32.reuse, R6, R9 ;  /* 0x0000000620287223 */ /* 0x040fe40000000009 */
[C---:B------:R-:W-:Y:S01]  /*10d0*/  FFMA R30, R33.reuse, R30, R29 ;  /* 0x0000001e211e7223 */ /* 0x040fe2000000001d */
[----:B------:R-:W2:Y:S01]  /*10e0*/  LDS.64 R8, [R52.X4+0x930] ;  /* 0x0009300034087984 */ /* 0x000ea20000004a00 */
[-C--:B------:R-:W-:Y:S02]  /*10f0*/  FFMA R41, R32, R14.reuse, R41 ;  /* 0x0000000e20297223 */ /* 0x080fe40000000029 */
[C---:B------:R-:W-:Y:S02]  /*1100*/  FFMA R25, R33.reuse, R14, R4 ;  /* 0x0000000e21197223 */ /* 0x040fe40000000004 */
[----:B------:R-:W-:Y:S01]  /*1110*/  FFMA R26, R33, R26, R35 ;  /* 0x0000001a211a7223 */ /* 0x000fe20000000023 */
[----:B------:R-:W-:Y:S01]  /*1120*/  LDS.64 R4, [R52.X4+0xab8] ;  /* 0x000ab80034047984 */ /* 0x000fe20000004a00 */
[----:B------:R-:W-:-:S02]  /*1130*/  FFMA R6, R36, R7, R40 ;  /* 0x0000000724067223 */ /* 0x000fc40000000028 */
[C---:B------:R-:W-:Y:S01]  /*1140*/  FFMA R10, R37.reuse, R7, R10 ;  /* 0x00000007250a7223 */ /* 0x040fe2000000000a */
[----:B------:R-:W3:Y:S01]  /*1150*/  LDS.128 R32, [R51.X4+0x6410] ;  /* 0x0064100033207984 */ /* 0x000ee20000004c00 */
[CC--:B------:R-:W-:Y:S02]  /*1160*/  FFMA R7, R36.reuse, R31.reuse, R28 ;  /* 0x0000001f24077223 */ /* 0x0c0fe4000000001c */
[C---:B------:R-:W-:Y:S02]  /*1170*/  FFMA R14, R37.reuse, R31, R30 ;  /* 0x0000001f250e7223 */ /* 0x040fe4000000001e */
[----:B------:R-:W4:Y:S01]  /*1180*/  LDS.128 R28, [R51.X4+0x6510] ;  /* 0x00651000331c7984 */ /* 0x000f220000004c00 */
[CC--:B------:R-:W-:Y:S02]  /*1190*/  FFMA R38, R36.reuse, R11.reuse, R38 ;  /* 0x0000000b24267223 */ /* 0x0c0fe40000000026 */
[----:B------:R-:W-:Y:S02]  /*11a0*/  FFMA R39, R37, R11, R39 ;  /* 0x0000000b25277223 */ /* 0x000fe40000000027 */
[----:B------:R-:W-:-:S02]  /*11b0*/  FFMA R11, R36, R15, R41 ;  /* 0x0000000f240b7223 */ /* 0x000fc40000000029 */
[----:B0-----:R-:W-:Y:S02]  /*11c0*/  FFMA R57, R2, R16, R57 ;  /* 0x0000001002397223 */ /* 0x001fe40000000039 */
[-C--:B------:R-:W-:Y:S02]  /*11d0*/  FFMA R58, R16, R3.reuse, R58 ;  /* 0x00000003103a7223 */ /* 0x080fe4000000003a */
[C---:B------:R-:W-:Y:S02]  /*11e0*/  FFMA R45, R20.reuse, R2, R45 ;  /* 0x00000002142d7223 */ /* 0x040fe4000000002d */
[----:B------:R-:W-:Y:S02]  /*11f0*/  FFMA R56, R20, R3, R56 ;  /* 0x0000000314387223 */ /* 0x000fe40000000038 */
[----:B------:R-:W-:Y:S02]  /*1200*/  FFMA R40, R36, R27, R24 ;  /* 0x0000001b24287223 */ /* 0x000fe40000000018 */
[----:B------:R-:W-:-:S02]  /*1210*/  FFMA R15, R37, R15, R25 ;  /* 0x0000000f250f7223 */ /* 0x000fc40000000019 */
[CC--:B-1----:R-:W-:Y:S02]  /*1220*/  FFMA R57, R12.reuse, R17.reuse, R57 ;  /* 0x000000110c397223 */ /* 0x0c2fe40000000039 */
[----:B------:R-:W-:Y:S02]  /*1230*/  FFMA R58, R13, R17, R58 ;  /* 0x000000110d3a7223 */ /* 0x000fe4000000003a */
[----:B------:R-:W-:Y:S02]  /*1240*/  FFMA R45, R12, R21, R45 ;  /* 0x000000150c2d7223 */ /* 0x000fe4000000002d */
[----:B------:R-:W-:Y:S02]  /*1250*/  FFMA R56, R21, R13, R56 ;  /* 0x0000000d15387223 */ /* 0x000fe40000000038 */
[----:B--2---:R-:W-:Y:S02]  /*1260*/  FFMA R16, R8, R18, R57 ;  /* 0x0000001208107223 */ /* 0x004fe40000000039 */
[----:B------:R-:W-:-:S02]  /*1270*/  FFMA R41, R37, R27, R26 ;  /* 0x0000001b25297223 */ /* 0x000fc4000000001a */
[----:B------:R-:W-:Y:S01]  /*1280*/  FFMA R18, R9, R18, R58 ;  /* 0x0000001209127223 */ /* 0x000fe2000000003a */
[----:B------:R-:W0:Y:S01]  /*1290*/  LDS.128 R24, [R51.X4+0x6610] ;  /* 0x0066100033187984 */ /* 0x000e220000004c00 */
[----:B------:R-:W-:Y:S02]  /*12a0*/  FFMA R45, R8, R22, R45 ;  /* 0x00000016082d7223 */ /* 0x000fe4000000002d */
[----:B---3--:R-:W-:Y:S02]  /*12b0*/  FFMA R44, R2, R32, R44 ;  /* 0x00000020022c7223 */ /* 0x008fe4000000002c */
[----:B------:R-:W-:Y:S02]  /*12c0*/  FFMA R36, R32, R3, R55 ;  /* 0x0000000320247223 */ /* 0x000fe40000000037 */
[-C--:B------:R-:W-:Y:S02]  /*12d0*/  FFMA R17, R12, R33.reuse, R44 ;  /* 0x000000210c117223 */ /* 0x080fe4000000002c */
[----:B------:R-:W-:-:S02]  /*12e0*/  FFMA R36, R13, R33, R36 ;  /* 0x000000210d247223 */ /* 0x000fc40000000024 */
[----:B------:R-:W-:Y:S02]  /*12f0*/  FFMA R56, R22, R9, R56 ;  /* 0x0000000916387223 */ /* 0x000fe40000000038 */
[----:B------:R-:W-:Y:S02]  /*1300*/  FFMA R54, R8, R34, R17 ;  /* 0x0000002208367223 */ /* 0x000fe40000000011 */
[----:B----4-:R-:W-:Y:S02]  /*1310*/  FFMA R42, R2, R28, R38 ;  /* 0x0000001c022a7223 */ /* 0x010fe40000000026 */
[C---:B------:R-:W-:Y:S02]  /*1320*/  FFMA R32, R4.reuse, R23, R45 ;  /* 0x0000001704207223 */ /* 0x040fe4000000002d */
[----:B------:R-:W-:Y:S01]  /*1330*/  FFMA R53, R23, R5, R56 ;  /* 0x0000000517357223 */ /* 0x000fe20000000038 */
[----:B------:R-:W-:Y:S01]  /*1340*/  LDS.128 R44, [R51.X4+0x6320] ;  /* 0x00632000332c7984 */ /* 0x000fe20000004c00 */
[----:B------:R-:W-:-:S02]  /*1350*/  FFMA R33, R4, R19, R16 ;  /* 0x0000001304217223 */ /* 0x000fc40000000010 */
[----:B------:R-:W-:Y:S01]  /*1360*/  FFMA R55, R5, R19, R18 ;  /* 0x0000001305377223 */ /* 0x000fe20000000012 */
[----:B------:R-:W1:Y:S01]  /*1370*/  LDS.128 R20, [R51.X4+0x6710] ;  /* 0x0067100033147984 */ /* 0x000e620000004c00 */
[----:B------:R-:W-:Y:S02]  /*1380*/  FFMA R34, R9, R34, R36 ;  /* 0x0000002209227223 */ /* 0x000fe40000000024 */
[----:B------:R-:W-:Y:S01]  /*1390*/  FFMA R28, R28, R3, R39 ;  /* 0x000000031c1c7223 */ /* 0x000fe20000000027 */
[----:B------:R-:W2:Y:S01]  /*13a0*/  LDS.128 R16, [R51.X4+0x6810] ;  /* 0x0068100033107984 */ /* 0x000ea20000004c00 */
[-C--:B------:R-:W-:Y:S02]  /*13b0*/  FFMA R43, R12, R29.reuse, R42 ;  /* 0x0000001d0c2b7223 */ /* 0x080fe4000000002a */
[----:B------:R-:W-:Y:S01]  /*13c0*/  FFMA R28, R13, R29, R28 ;  /* 0x0000001d0d1c7223 */ /* 0x000fe2000000001c */
[----:B------:R-:W3:Y:S01]  /*13d0*/  LDS.128 R36, [R51.X4+0x6910] ;  /* 0x0069100033247984 */ /* 0x000ee20000004c00 */
[----:B------:R-:W-:-:S02]  /*13e0*/  FFMA R54, R4, R35, R54 ;  /* 0x0000002304367223 */ /* 0x000fc40000000036 */
[----:B0-----:R-:W-:Y:S02]  /*13f0*/  FFMA R6, R2, R24, R6 ;  /* 0x0000001802067223 */ /* 0x001fe40000000006 */
[----:B------:R-:W-:Y:S02]  /*1400*/  FFMA R10, R24, R3, R10 ;  /* 0x00000003180a7223 */ /* 0x000fe4000000000a */
[-C--:B------:R-:W-:Y:S02]  /*1410*/  FFMA R29, R12, R25.reuse, R6 ;  /* 0x000000190c1d7223 */ /* 0x080fe40000000006 */
[----:B------:R-:W-:Y:S02]  /*1420*/  FFMA R10, R13, R25, R10 ;  /* 0x000000190d0a7223 */ /* 0x000fe4000000000a */
[-C--:B------:R-:W-:Y:S02]  /*1430*/  FFMA R24, R8, R30.reuse, R43 ;  /* 0x0000001e08187223 */ /* 0x080fe4000000002b */
[----:B------:R-:W-:-:S02]  /*1440*/  FFMA R30, R9, R30, R28 ;  /* 0x0000001e091e7223 */ /* 0x000fc4000000001c */
[----:B------:R-:W-:Y:S02]  /*1450*/  FFMA R25, R5, R35, R34 ;  /* 0x0000002305197223 */ /* 0x000fe40000000022 */
[----:B------:R-:W-:Y:S02]  /*1460*/  FFMA R34, R4, R31, R24 ;  /* 0x0000001f04227223 */ /* 0x000fe40000000018 */
[----:B-1----:R-:W-:Y:S02]  /*1470*/  FFMA R7, R2, R20, R7 ;  /* 0x0000001402077223 */ /* 0x002fe40000000007 */
[-C--:B------:R-:W-:Y:S02]  /*1480*/  FFMA R14, R20, R3.reuse, R14 ;  /* 0x00000003140e7223 */ /* 0x080fe4000000000e */
[----:B--2---:R-:W-:Y:S02]  /*1490*/  FFMA R11, R2, R16, R11 ;  /* 0x00000010020b7223 */ /* 0x004fe4000000000b */
[----:B------:R-:W-:-:S02]  /*14a0*/  FFMA R58, R16, R3, R15 ;  /* 0x00000003103a7223 */ /* 0x000fc4000000000f */
[----:B---3--:R-:W-:Y:S02]  /*14b0*/  FFMA R6, R2, R36, R40 ;  /* 0x0000002402067223 */ /* 0x008fe40000000028 */
[----:B------:R-:W-:Y:S02]  /*14c0*/  FFMA R36, R36, R3, R41 ;  /* 0x0000000324247223 */ /* 0x000fe40000000029 */
[C---:B------:R-:W-:Y:S01]  /*14d0*/  FFMA R7, R12.reuse, R21, R7 ;  /* 0x000000150c077223 */ /* 0x040fe20000000007 */
[----:B------:R-:W0:Y:S01]  /*14e0*/  LDS.64 R2, [R52.X4+0xc40] ;  /* 0x000c400034027984 */ /* 0x000e220000004a00 */
[-C--:B------:R-:W-:Y:S02]  /*14f0*/  FFMA R11, R12, R17.reuse, R11 ;  /* 0x000000110c0b7223 */ /* 0x080fe4000000000b */
[C---:B------:R-:W-:Y:S01]  /*1500*/  FFMA R58, R13.reuse, R17, R58 ;  /* 0x000000110d3a7223 */ /* 0x040fe2000000003a */
[----:B------:R-:W1:Y:S01]  /*1510*/  LDS.128 R40, [R51.X4+0x6220] ;  /* 0x0062200033287984 */ /* 0x000e620000004c00 */
[----:B------:R-:W-:-:S02]  /*1520*/  FFMA R14, R13, R21, R14 ;  /* 0x000000150d0e7223 */ /* 0x000fc4000000000e */
[-C--:B------:R-:W-:Y:S02]  /*1530*/  FFMA R17, R12, R37.reuse, R6 ;  /* 0x000000250c117223 */ /* 0x080fe40000000006 */
[----:B------:R-:W-:Y:S02]  /*1540*/  FFMA R36, R13, R37, R36 ;  /* 0x000000250d247223 */ /* 0x000fe40000000024 */
[C---:B------:R-:W-:Y:S01]  /*1550*/  FFMA R20, R8.reuse, R26, R29 ;  /* 0x0000001a08147223 */ /* 0x040fe2000000001d */
[----:B------:R-:W-:Y:S01]  /*1560*/  LDS.64 R12, [R52.X4+0xf50] ;  /* 0x000f5000340c7984 */ /* 0x000fe20000004a00 */
[-C--:B------:R-:W-:Y:S02]  /*1570*/  FFMA R56, R8, R18.reuse, R11 ;  /* 0x0000001208387223 */ /* 0x080fe4000000000b */
[C---:B------:R-:W-:Y:S02]  /*1580*/  FFMA R58, R9.reuse, R18, R58 ;  /* 0x00000012093a7223 */ /* 0x040fe4000000003a */
[----:B------:R-:W-:-:S02]  /*1590*/  FFMA R26, R9, R26, R10 ;  /* 0x0000001a091a7223 */ /* 0x000fc4000000000a */
[CC--:B------:R-:W-:Y:S02]  /*15a0*/  FFMA R16, R8.reuse, R22.reuse, R7 ;  /* 0x0000001608107223 */ /* 0x0c0fe40000000007 */
[C---:B------:R-:W-:Y:S01]  /*15b0*/  FFMA R57, R9.reuse, R22, R14 ;  /* 0x0000001609397223 */ /* 0x040fe2000000000e */
[----:B------:R-:W2:Y:S01]  /*15c0*/  LDS.64 R6, [R52.X4+0xdc8] ;  /* 0x000dc80034067984 */ /* 0x000ea20000004a00 */
[-C--:B------:R-:W-:Y:S02]  /*15d0*/  FFMA R17, R8, R38.reuse, R17 ;  /* 0x0000002608117223 */ /* 0x080fe40000000011 */
[----:B------:R-:W-:Y:S01]  /*15e0*/  FFMA R18, R9, R38, R36 ;  /* 0x0000002609127223 */ /* 0x000fe20000000024 */
[----:B------:R-:W-:Y:S01]  /*15f0*/  LDS.64 R14, [R52.X4+0x10d8] ;  /* 0x0010d800340e7984 */ /* 0x000fe20000004a00 */
[C---:B------:R-:W-:Y:S02]  /*1600*/  FFMA R35, R4.reuse, R27, R20 ;  /* 0x0000001b04237223 */ /* 0x040fe40000000014 */
[C---:B------:R-:W-:Y:S01]  /*1610*/  FFMA R37, R4.reuse, R23, R16 ;  /* 0x0000001704257223 */ /* 0x040fe20000000010 */
[----:B------:R-:W3:Y:S01]  /*1620*/  LDS.128 R8, [R51.X4+0x6420] ;  /* 0x0064200033087984 */ /* 0x000ee20000004c00 */
[----:B------:R-:W-:-:S02]  /*1630*/  FFMA R56, R4, R19, R56 ;  /* 0x0000001304387223 */ /* 0x000fc40000000038 */
[----:B------:R-:W-:Y:S02]  /*1640*/  FFMA R4, R4, R39, R17 ;  /* 0x0000002704047223 */ /* 0x000fe40000000011 */
[C---:B------:R-:W-:Y:S02]  /*1650*/  FFMA R36, R5.reuse, R31, R30 ;  /* 0x0000001f05247223 */ /* 0x040fe4000000001e */
[C---:B------:R-:W-:Y:S01]  /*1660*/  FFMA R38, R5.reuse, R27, R26 ;  /* 0x0000001b05267223 */ /* 0x040fe2000000001a */
[----:B------:R-:W-:Y:S01]  /*1670*/  LDS.128 R28, [R51.X4+0x6720] ;  /* 0x00672000331c7984 */ /* 0x000fe20000004c00 */
[----:B------:R-:W-:Y:S02]  /*1680*/  FFMA R57, R5, R23, R57 ;  /* 0x0000001705397223 */ /* 0x000fe40000000039 */
[----:B0-----:R-:W-:Y:S01]  /*1690*/  FFMA R33, R2, R44, R33 ;  /* 0x0000002c02217223 */ /* 0x001fe20000000021 */
[----:B------:R-:W0:Y:S01]  /*16a0*/  LDS.128 R20, [R51.X4+0x6520] ;  /* 0x0065200033147984 */ /* 0x000e220000004c00 */
[----:B------:R-:W-:-:S02]  /*16b0*/  FFMA R44, R44, R3, R55 ;  /* 0x000000032c2c7223 */ /* 0x000fc40000000037 */
[C---:B-1----:R-:W-:Y:S02]  /*16c0*/  FFMA R32, R40.reuse, R2, R32 ;  /* 0x0000000228207223 */ /* 0x042fe40000000020 */
[C---:B------:R-:W-:Y:S02]  /*16d0*/  FFMA R58, R5.reuse, R19, R58 ;  /* 0x00000013053a7223 */ /* 0x040fe4000000003a */
[----:B------:R-:W-:Y:S02]  /*16e0*/  FFMA R5, R5, R39, R18 ;  /* 0x0000002705057223 */ /* 0x000fe40000000012 */
[----:B------:R-:W-:Y:S02]  /*16f0*/  FFMA R40, R40, R3, R53 ;  /* 0x0000000328287223 */ /* 0x000fe40000000035 */
[C---:B--2---:R-:W-:Y:S02]  /*1700*/  FFMA R33, R6.reuse, R45, R33 ;  /* 0x0000002d06217223 */ /* 0x044fe40000000021 */
[----:B------:R-:W-:-:S02]  /*1710*/  FFMA R17, R6, R41, R32 ;  /* 0x0000002906117223 */ /* 0x000fc40000000020 */
[----:B------:R-:W-:Y:S02]  /*1720*/  FFMA R44, R7, R45, R44 ;  /* 0x0000002d072c7223 */ /* 0x000fe4000000002c */
[----:B------:R-:W-:Y:S02]  /*1730*/  FFMA R33, R12, R46, R33 ;  /* 0x0000002e0c217223 */ /* 0x000fe40000000021 */
[----:B---3--:R-:W-:Y:S02]  /*1740*/  FFMA R54, R2, R8, R54 ;  /* 0x0000000802367223 */ /* 0x008fe40000000036 */
[----:B------:R-:W-:Y:S02]  /*1750*/  FFMA R8, R8, R3, R25 ;  /* 0x0000000308087223 */ /* 0x000fe40000000019 */
[----:B------:R-:W-:Y:S02]  /*1760*/  FFMA R44, R13, R46, R44 ;  /* 0x0000002e0d2c7223 */ /* 0x000fe4000000002c */
[----:B------:R-:W-:-:S02]  /*1770*/  FFMA R8, R7, R9, R8 ;  /* 0x0000000907087223 */ /* 0x000fc40000000008 */
[----:B------:R-:W-:Y:S02]  /*1780*/  FFMA R45, R12, R42, R17 ;  /* 0x0000002a0c2d7223 */ /* 0x000fe40000000011 */
[----:B------:R-:W-:Y:S01]  /*1790*/  FFMA R25, R6, R9, R54 ;  /* 0x0000000906197223 */ /* 0x000fe20000000036 */
[----:B------:R-:W1:Y:S01]  /*17a0*/  LDS.128 R16, [R51.X4+0x6620] ;  /* 0x0066200033107984 */ /* 0x000e620000004c00 */
[-C--:B------:R-:W-:Y:S02]  /*17b0*/  FFMA R54, R14, R47.reuse, R33 ;  /* 0x0000002f0e367223 */ /* 0x080fe40000000021 */
[----:B------:R-:W-:Y:S02]  /*17c0*/  FFMA R47, R15, R47, R44 ;  /* 0x0000002f0f2f7223 */ /* 0x000fe4000000002c */
[-C--:B------:R-:W-:Y:S02]  /*17d0*/  FFMA R8, R13, R10.reuse, R8 ;  /* 0x0000000a0d087223 */ /* 0x080fe40000000008 */
[----:B------:R-:W-:-:S02]  /*17e0*/  FFMA R44, R12, R10, R25 ;  /* 0x0000000a0c2c7223 */ /* 0x000fc40000000019 */
[-C--:B------:R-:W-:Y:S01]  /*17f0*/  FFMA R46, R15, R11.reuse, R8 ;  /* 0x0000000b0f2e7223 */ /* 0x080fe20000000008 */
[----:B------:R-:W2:Y:S01]  /*1800*/  LDS.128 R24, [R51.X4+0x6820] ;  /* 0x0068200033187984 */ /* 0x000ea20000004c00 */
[----:B------:R-:W-:Y:S02]  /*1810*/  FFMA R44, R14, R11, R44 ;  /* 0x0000000b0e2c7223 */ /* 0x000fe4000000002c */
[----:B0-----:R-:W-:Y:S01]  /*1820*/  FFMA R34, R2, R20, R34 ;  /* 0x0000001402227223 */ /* 0x001fe20000000022 */
[----:B------:R-:W0:Y:S01]  /*1830*/  LDS.128 R8, [R51.X4+0x6920] ;  /* 0x0069200033087984 */ /* 0x000e220000004c00 */
[----:B------:R-:W-:Y:S02]  /*1840*/  FFMA R36, R20, R3, R36 ;  /* 0x0000000314247223 */ /* 0x000fe40000000024 */
[-C--:B------:R-:W-:Y:S02]  /*1850*/  FFMA R33, R6, R21.reuse, R34 ;  /* 0x0000001506217223 */ /* 0x080fe40000000022 */
[----:B------:R-:W-:-:S02]  /*1860*/  FFMA R36, R7, R21, R36 ;  /* 0x0000001507247223 */ /* 0x000fc40000000024 */
[----:B------:R-:W-:Y:S02]  /*1870*/  FFMA R37, R2, R28, R37 ;  /* 0x0000001c02257223 */ /* 0x000fe40000000025 */
[----:B------:R-:W-:Y:S02]  /*1880*/  FFMA R40, R41, R7, R40 ;  /* 0x0000000729287223 */ /* 0x000fe40000000028 */
[----:B------:R-:W-:Y:S02]  /*1890*/  FFMA R28, R28, R3, R57 ;  /* 0x000000031c1c7223 */ /* 0x000fe40000000039 */
[----:B------:R-:W-:Y:S02]  /*18a0*/  FFMA R40, R42, R13, R40 ;  /* 0x0000000d2a287223 */ /* 0x000fe40000000028 */
[----:B------:R-:W-:Y:S02]  /*18b0*/  FFMA R55, R6, R29, R37 ;  /* 0x0000001d06377223 */ /* 0x000fe40000000025 */
[----:B------:R-:W-:-:S02]  /*18c0*/  FFMA R45, R14, R43, R45 ;  /* 0x0000002b0e2d7223 */ /* 0x000fc4000000002d */
[----:B------:R-:W-:Y:S02]  /*18d0*/  FFMA R53, R43, R15, R40 ;  /* 0x0000000f2b357223 */ /* 0x000fe40000000028 */
[----:B------:R-:W-:Y:S01]  /*18e0*/  LDS.128 R40, [R51.X4+0x6430] ;  /* 0x0064300033287984 */ /* 0x000fe20000004c00 */
[----:B------:R-:W-:Y:S02]  /*18f0*/  FFMA R55, R12, R30, R55 ;  /* 0x0000001e0c377223 */ /* 0x000fe40000000037 */
[----:B-1----:R-:W-:Y:S02]  /*1900*/  FFMA R35, R2, R16, R35 ;  /* 0x0000001002237223 */ /* 0x002fe40000000023 */
[----:B------:R-:W-:Y:S02]  /*1910*/  FFMA R38, R16, R3, R38 ;  /* 0x0000000310267223 */ /* 0x000fe40000000026 */
[-C--:B------:R-:W-:Y:S02]  /*1920*/  FFMA R35, R6, R17.reuse, R35 ;  /* 0x0000001106237223 */ /* 0x080fe40000000023 */
[----:B------:R-:W-:-:S02]  /*1930*/  FFMA R38, R7, R17, R38 ;  /* 0x0000001107267223 */ /* 0x000fc40000000026 */
[----:B------:R-:W-:Y:S02]  /*1940*/  FFMA R17, R12, R22, R33 ;  /* 0x000000160c117223 */ /* 0x000fe40000000021 */
[----:B--2---:R-:W-:Y:S02]  /*1950*/  FFMA R56, R2, R24, R56 ;  /* 0x0000001802387223 */ /* 0x004fe40000000038 */
[----:B------:R-:W-:Y:S02]  /*1960*/  FFMA R16, R12, R18, R35 ;  /* 0x000000120c107223 */ /* 0x000fe40000000023 */
[----:B0-----:R-:W-:Y:S01]  /*1970*/  FFMA R4, R2, R8, R4 ;  /* 0x0000000802047223 */ /* 0x001fe20000000004 */
[----:B------:R-:W-:Y:S01]  /*1980*/  LDS.128 R32, [R51.X4+0x6330] ;  /* 0x0063300033207984 */ /* 0x000fe20000004c00 */
[-C--:B------:R-:W-:Y:S02]  /*1990*/  FFMA R24, R24, R3.reuse, R58 ;  /* 0x0000000318187223 */ /* 0x080fe4000000003a */
[----:B------:R-:W-:-:S02]  /*19a0*/  FFMA R8, R8, R3, R5 ;  /* 0x0000000308087223 */ /* 0x000fc40000000005 */
[----:B------:R-:W0:Y:S01]  /*19b0*/  LDS.64 R2, [R52.X4+0x1260] ;  /* 0x0012600034027984 */ /* 0x000e220000004a00 */
[C---:B------:R-:W-:Y:S02]  /*19c0*/  FFMA R22, R13.reuse, R22, R36 ;  /* 0x000000160d167223 */ /* 0x040fe40000000024 */
[----:B------:R-:W-:Y:S02]  /*19d0*/  FFMA R18, R13, R18, R38 ;  /* 0x000000120d127223 */ /* 0x000fe40000000026 */
[C---:B------:R-:W-:Y:S01]  /*19e0*/  FFMA R21, R6.reuse, R9, R4 ;  /* 0x0000000906157223 */ /* 0x040fe20000000004 */
[----:B------:R-:W1:Y:S01]  /*19f0*/  LDS.128 R36, [R51.X4+0x6230] ;  /* 0x0062300033247984 */ /* 0x000e620000004c00 */
[C---:B------:R-:W-:Y:S02]  /*1a00*/  FFMA R58, R7.reuse, R29, R28 ;  /* 0x0000001d073a7223 */ /* 0x040fe4000000001c */
[-C--:B------:R-:W-:Y:S01]  /*1a10*/  FFMA R57, R6, R25.reuse, R56 ;  /* 0x0000001906397223 */ /* 0x080fe20000000038 */
[----:B------:R-:W2:Y:S01]  /*1a20*/  LDS.64 R4, [R52.X4+0x13e8] ;  /* 0x0013e80034047984 */ /* 0x000ea20000004a00 */
[----:B------:R-:W-:-:S02]  /*1a30*/  FFMA R59, R7, R25, R24 ;  /* 0x00000019073b7223 */ /* 0x000fc40000000018 */
[----:B------:R-:W-:Y:S02]  /*1a40*/  FFMA R8, R7, R9, R8 ;  /* 0x0000000907087223 */ /* 0x000fe40000000008 */
[----:B------:R-:W3:Y:S01]  /*1a50*/  LDS.64 R6, [R52.X4+0x1570] ;  /* 0x0015700034067984 */ /* 0x000ee20000004a00 */
[C---:B------:R-:W-:Y:S02]  /*1a60*/  FFMA R58, R13.reuse, R30, R58 ;  /* 0x0000001e0d3a7223 */ /* 0x040fe4000000003a */
[C---:B------:R-:W-:Y:S02]  /*1a70*/  FFMA R59, R13.reuse, R26, R59 ;  /* 0x0000001a0d3b7223 */ /* 0x040fe4000000003b */
[-C--:B------:R-:W-:Y:S02]  /*1a80*/  FFMA R13, R13, R10.reuse, R8 ;  /* 0x0000000a0d0d7223 */ /* 0x080fe40000000008 */
[----:B------:R-:W-:Y:S01]  /*1a90*/  FFMA R60, R12, R10, R21 ;  /* 0x0000000a0c3c7223 */ /* 0x000fe20000000015 */
[----:B------:R-:W4:Y:S01]  /*1aa0*/  LDS.64 R8, [R52.X4+0x16f8] ;  /* 0x0016f80034087984 */ /* 0x000f220000004a00 */
[----:B------:R-:W-:-:S02]  /*1ab0*/  FFMA R28, R14, R23, R17 ;  /* 0x000000170e1c7223 */ /* 0x000fc40000000011 */
[CC--:B------:R-:W-:Y:S02]  /*1ac0*/  FFMA R10, R14.reuse, R19.reuse, R16 ;  /* 0x000000130e0a7223 */ /* 0x0c0fe40000000010 */
[C---:B------:R-:W-:Y:S02]  /*1ad0*/  FFMA R56, R15.reuse, R19, R18 ;  /* 0x000000130f387223 */ /* 0x040fe40000000012 */
[----:B------:R-:W5:Y:S01]  /*1ae0*/  LDS.128 R16, [R51.X4+0x6530] ;  /* 0x0065300033107984 */ /* 0x000f620000004c00 */
[-C--:B------:R-:W-:Y:S02]  /*1af0*/  FFMA R60, R14, R11.reuse, R60 ;  /* 0x0000000b0e3c7223 */ /* 0x080fe4000000003c */
[C---:B------:R-:W-:Y:S02]  /*1b00*/  FFMA R11, R15.reuse, R11, R13 ;  /* 0x0000000b0f0b7223 */ /* 0x040fe4000000000d */
[----:B------:R-:W-:Y:S02]  /*1b10*/  FFMA R57, R12, R26, R57 ;  /* 0x0000001a0c397223 */ /* 0x000fe40000000039 */
[----:B------:R-:W-:-:S02]  /*1b20*/  FFMA R29, R15, R23, R22 ;  /* 0x000000170f1d7223 */ /* 0x000fc40000000016 */
[-C--:B------:R-:W-:Y:S01]  /*1b30*/  FFMA R55, R14, R31.reuse, R55 ;  /* 0x0000001f0e377223 */ /* 0x080fe20000000037 */
[----:B------:R-:W5:Y:S01]  /*1b40*/  LDS.128 R20, [R51.X4+0x6730] ;  /* 0x0067300033147984 */ /* 0x000f620000004c00 */
[----:B0-----:R-:W-:Y:S02]  /*1b50*/  FFMA R54, R2, R32, R54 ;  /* 0x0000002002367223 */ /* 0x001fe40000000036 */
[C---:B------:R-:W-:Y:S02]  /*1b60*/  FFMA R58, R15.reuse, R31, R58 ;  /* 0x0000001f0f3a7223 */ /* 0x040fe4000000003a */
[-C--:B------:R-:W-:Y:S02]  /*1b70*/  FFMA R57, R14, R27.reuse, R57 ;  /* 0x0000001b0e397223 */ /* 0x080fe40000000039 */
[----:B-1----:R-:W-:Y:S02]  /*1b80*/  FFMA R45, R36, R2, R45 ;  /* 0x00000002242d7223 */ /* 0x002fe4000000002d */
[----:B------:R-:W-:-:S02]  /*1b90*/  FFMA R59, R15, R27, R59 ;  /* 0x0000001b0f3b7223 */ /* 0x000fc4000000003b */
[C---:B--2---:R-:W-:Y:S02]  /*1ba0*/  FFMA R13, R4.reuse, R33, R54 ;  /* 0x00000021040d7223 */ /* 0x044fe40000000036 */
[----:B------:R-:W-:Y:S02]  /*1bb0*/  FFMA R45, R4, R37, R45 ;  /* 0x00000025042d7223 */ /* 0x000fe4000000002d */
[-C--:B------:R-:W-:Y:S02]  /*1bc0*/  FFMA R32, R32, R3.reuse, R47 ;  /* 0x0000000320207223 */ /* 0x080fe4000000002f */
[----:B---3--:R-:W-:Y:S02]  /*1bd0*/  FFMA R24, R6, R34, R13 ;  /* 0x0000002206187223 */ /* 0x008fe4000000000d */
[----:B------:R-:W-:Y:S01]  /*1be0*/  FFMA R25, R2, R40, R44 ;  /* 0x0000002802197223 */ /* 0x000fe2000000002c */
[----:B------:R-:W0:Y:S01]  /*1bf0*/  LDS.128 R12, [R51.X4+0x6630] ;  /* 0x00663000330c7984 */ /* 0x000e220000004c00 */
[----:B------:R-:W-:-:S02]  /*1c00*/  FFMA R46, R40, R3, R46 ;  /* 0x00000003282e7223 */ /* 0x000fc4000000002e */
[----:B------:R-:W-:Y:S02]  /*1c10*/  FFMA R45, R6, R38, R45 ;  /* 0x00000026062d7223 */ /* 0x000fe4000000002d */
[C---:B------:R-:W-:Y:S02]  /*1c20*/  FFMA R32, R5.reuse, R33, R32 ;  /* 0x0000002105207223 */ /* 0x040fe40000000020 */
[-C--:B------:R-:W-:Y:S02]  /*1c30*/  FFMA R25, R4, R41.reuse, R25 ;  /* 0x0000002904197223 */ /* 0x080fe40000000019 */
[----:B------:R-:W-:Y:S02]  /*1c40*/  FFMA R26, R5, R41, R46 ;  /* 0x00000029051a7223 */ /* 0x000fe4000000002e */
[----:B----4-:R-:W-:Y:S02]  /*1c50*/  FFMA R40, R8, R39, R45 ;  /* 0x0000002708287223 */ /* 0x010fe4000000002d */
[----:B------:R-:W-:-:S02]  /*1c60*/  FFMA R34, R7, R34, R32 ;  /* 0x0000002207227223 */ /* 0x000fc40000000020 */
[-C--:B------:R-:W-:Y:S02]  /*1c70*/  FFMA R45, R6, R42.reuse, R25 ;  /* 0x0000002a062d7223 */ /* 0x080fe40000000019 */
[----:B------:R-:W-:Y:S02]  /*1c80*/  FFMA R41, R8, R35, R24 ;  /* 0x0000002308297223 */ /* 0x000fe40000000018 */
[----:B------:R-:W-:Y:S02]  /*1c90*/  FFMA R42, R7, R42, R26 ;  /* 0x0000002a072a7223 */ /* 0x000fe4000000001a */
[----:B-----5:R-:W-:Y:S01]  /*1ca0*/  FFMA R32, R2, R16, R28 ;  /* 0x0000001002207223 */ /* 0x020fe2000000001c */
[----:B------:R-:W1:Y:S01]  /*1cb0*/  LDS.128 R24, [R51.X4+0x6830] ;  /* 0x0068300033187984 */ /* 0x000e620000004c00 */
[----:B------:R-:W-:Y:S02]  /*1cc0*/  FFMA R16, R16, R3, R29 ;  /* 0x0000000310107223 */ /* 0x000fe4000000001d */
[-C--:B------:R-:W-:Y:S01]  /*1cd0*/  FFMA R47, R4, R17.reuse, R32 ;  /* 0x00000011042f7223 */ /* 0x080fe20000000020 */
[----:B------:R-:W2:Y:S01]  /*1ce0*/  LDS.128 R28, [R51.X4+0x6930] ;  /* 0x00693000331c7984 */ /* 0x000ea20000004c00 */
[----:B------:R-:W-:-:S02]  /*1cf0*/  FFMA R16, R5, R17, R16 ;  /* 0x0000001105107223 */ /* 0x000fc40000000010 */
[-C--:B------:R-:W-:Y:S02]  /*1d00*/  FFMA R36, R36, R3.reuse, R53 ;  /* 0x0000000324247223 */ /* 0x080fe40000000035 */
[----:B------:R-:W-:Y:S02]  /*1d10*/  FFMA R55, R2, R20, R55 ;  /* 0x0000001402377223 */ /* 0x000fe40000000037 */
[----:B------:R-:W-:Y:S02]  /*1d20*/  FFMA R58, R20, R3, R58 ;  /* 0x00000003143a7223 */ /* 0x000fe4000000003a */
[-C--:B------:R-:W-:Y:S02]  /*1d30*/  FFMA R55, R4, R21.reuse, R55 ;  /* 0x0000001504377223 */ /* 0x080fe40000000037 */
[----:B------:R-:W-:Y:S02]  /*1d40*/  FFMA R58, R5, R21, R58 ;  /* 0x00000015053a7223 */ /* 0x000fe4000000003a */
[----:B------:R-:W-:-:S02]  /*1d50*/  FFMA R46, R9, R35, R34 ;  /* 0x00000023092e7223 */ /* 0x000fc40000000022 */
[----:B0-----:R-:W-:Y:S01]  /*1d60*/  FFMA R10, R2, R12, R10 ;  /* 0x0000000c020a7223 */ /* 0x001fe2000000000a */
[----:B------:R-:W-:Y:S01]  /*1d70*/  LDS.128 R32, [R51.X4+0x6240] ;  /* 0x0062400033207984 */ /* 0x000fe20000004c00 */
[----:B------:R-:W-:Y:S02]  /*1d80*/  FFMA R56, R12, R3, R56 ;  /* 0x000000030c387223 */ /* 0x000fe40000000038 */
[-C--:B------:R-:W-:Y:S02]  /*1d90*/  FFMA R17, R4, R13.reuse, R10 ;  /* 0x0000000d04117223 */ /* 0x080fe4000000000a */
[----:B------:R-:W-:Y:S02]  /*1da0*/  FFMA R53, R5, R13, R56 ;  /* 0x0000000d05357223 */ /* 0x000fe40000000038 */
[----:B------:R-:W-:Y:S01]  /*1db0*/  FFMA R20, R6, R14, R17 ;  /* 0x0000000e06147223 */ /* 0x000fe20000000011 */
[----:B------:R-:W-:Y:S01]  /*1dc0*/  LDS.64 R12, [R52.X4+0x1a08] ;  /* 0x001a0800340c7984 */ /* 0x000fe20000004a00 */
[----:B------:R-:W-:-:S02]  /*1dd0*/  FFMA R36, R37, R5, R36 ;  /* 0x0000000525247223 */ /* 0x000fc40000000024 */
[CC--:B------:R-:W-:Y:S02]  /*1de0*/  FFMA R21, R6.reuse, R22.reuse, R55 ;  /* 0x0000001606157223 */ /* 0x0c0fe40000000037 */
[C---:B------:R-:W-:Y:S02]  /*1df0*/  FFMA R55, R7.reuse, R22, R58 ;  /* 0x0000001607377223 */ /* 0x040fe4000000003a */
[-C--:B------:R-:W-:Y:S02]  /*1e00*/  FFMA R47, R6, R18.reuse, R47 ;  /* 0x00000012062f7223 */ /* 0x080fe4000000002f */
[----:B------:R-:W-:Y:S02]  /*1e10*/  FFMA R36, R38, R7, R36 ;  /* 0x0000000726247223 */ /* 0x000fe40000000024 */
[----:B------:R-:W-:Y:S02]  /*1e20*/  FFMA R18, R7, R18, R16 ;  /* 0x0000001207127223 */ /* 0x000fe40000000010 */
[----:B-1----:R-:W-:-:S02]  /*1e30*/  FFMA R17, R2, R24, R57 ;  /* 0x0000001802117223 */ /* 0x002fc40000000039 */
[-C--:B------:R-:W-:Y:S02]  /*1e40*/  FFMA R56, R24, R3.reuse, R59 ;  /* 0x0000000318387223 */ /* 0x080fe4000000003b */
[----:B--2---:R-:W-:Y:S02]  /*1e50*/  FFMA R60, R2, R28, R60 ;  /* 0x0000001c023c7223 */ /* 0x004fe4000000003c */
[----:B------:R-:W-:Y:S02]  /*1e60*/  FFMA R28, R28, R3, R11 ;  /* 0x000000031c1c7223 */ /* 0x000fe4000000000b */
[CC--:B------:R-:W-:Y:S01]  /*1e70*/  FFMA R17, R4.reuse, R25.reuse, R17 ;  /* 0x0000001904117223 */ /* 0x0c0fe20000000011 */
[----:B------:R-:W0:Y:S01]  /*1e80*/  LDS.64 R2, [R52.X4+0x1880] ;  /* 0x0018800034027984 */ /* 0x000e220000004a00 */
[C---:B------:R-:W-:Y:S02]  /*1e90*/  FFMA R56, R5.reuse, R25, R56 ;  /* 0x0000001905387223 */ /* 0x040fe40000000038 */
[-C--:B------:R-:W-:Y:S01]  /*1ea0*/  FFMA R25, R4, R29.reuse, R60 ;  /* 0x0000001d04197223 */ /* 0x080fe2000000003c */
[----:B------:R-:W1:Y:S01]  /*1eb0*/  LDS.64 R10, [R52.X4+0x1b90] ;  /* 0x001b9000340a7984 */ /* 0x000e620000004a00 */
[----:B------:R-:W-:-:S02]  /*1ec0*/  FFMA R28, R5, R29, R28 ;  /* 0x0000001d051c7223 */ /* 0x000fc4000000001c */
[C---:B------:R-:W-:Y:S02]  /*1ed0*/  FFMA R22, R6.reuse, R30, R25 ;  /* 0x0000001e06167223 */ /* 0x040fe40000000019 */
[C---:B------:R-:W-:Y:S02]  /*1ee0*/  FFMA R53, R7.reuse, R14, R53 ;  /* 0x0000000e07357223 */ /* 0x040fe40000000035 */
[-C--:B------:R-:W-:Y:S02]  /*1ef0*/  FFMA R54, R6, R26.reuse, R17 ;  /* 0x0000001a06367223 */ /* 0x080fe40000000011 */
[C---:B------:R-:W-:Y:S01]  /*1f00*/  FFMA R56, R7.reuse, R26, R56 ;  /* 0x0000001a07387223 */ /* 0x040fe20000000038 */
[----:B------:R-:W2:Y:S01]  /*1f10*/  LDS.64 R16, [R52.X4+0x1d18] ;  /* 0x001d180034107984 */ /* 0x000ea20000004a00 */
[----:B------:R-:W-:Y:S02]  /*1f20*/  FFMA R30, R7, R30, R28 ;  /* 0x0000001e071e7223 */ /* 0x000fe4000000001c */
[----:B------:R-:W-:Y:S01]  /*1f30*/  FFMA R44, R39, R9, R36 ;  /* 0x00000009272c7223 */ /* 0x000fe20000000024 */
[----:B------:R-:W3:Y:S01]  /*1f40*/  LDS.128 R4, [R51.X4+0x6440] ;  /* 0x0064400033047984 */ /* 0x000ee20000004c00 */
[----:B------:R-:W-:-:S02]  /*1f50*/  FFMA R45, R8, R43, R45 ;  /* 0x0000002b082d7223 */ /* 0x000fc4000000002d */
[C---:B------:R-:W-:Y:S01]  /*1f60*/  FFMA R28, R9.reuse, R43, R42 ;  /* 0x0000002b091c7223 */ /* 0x040fe2000000002a */
[----:B------:R-:W4:Y:S01]  /*1f70*/  LDS.128 R36, [R51.X4+0x6340] ;  /* 0x0063400033247984 */ /* 0x000f220000004c00 */
[CC--:B------:R-:W-:Y:S02]  /*1f80*/  FFMA R14, R8.reuse, R19.reuse, R47 ;  /* 0x00000013080e7223 */ /* 0x0c0fe4000000002f */
[C---:B------:R-:W-:Y:S02]  /*1f90*/  FFMA R43, R9.reuse, R19, R18 ;  /* 0x00000013092b7223 */ /* 0x040fe40000000012 */
[CC--:B------:R-:W-:Y:S02]  /*1fa0*/  FFMA R54, R8.reuse, R27.reuse, R54 ;  /* 0x0000001b08367223 */ /* 0x0c0fe40000000036 */
[C---:B------:R-:W-:Y:S02]  /*1fb0*/  FFMA R56, R9.reuse, R27, R56 ;  /* 0x0000001b09387223 */ /* 0x040fe40000000038 */
[-C--:B------:R-:W-:Y:S01]  /*1fc0*/  FFMA R42, R8, R15.reuse, R20 ;  /* 0x0000000f082a7223 */ /* 0x080fe20000000014 */
[----:B------:R-:W5:Y:S01]  /*1fd0*/  LDS.128 R24, [R51.X4+0x6540] ;  /* 0x0065400033187984 */ /* 0x000f620000004c00 */
[----:B------:R-:W-:-:S02]  /*1fe0*/  FFMA R53, R9, R15, R53 ;  /* 0x0000000f09357223 */ /* 0x000fc40000000035 */
[CC--:B------:R-:W-:Y:S02]  /*1ff0*/  FFMA R15, R8.reuse, R23.reuse, R21 ;  /* 0x00000017080f7223 */ /* 0x0c0fe40000000015 */
[----:B------:R-:W-:Y:S02]  /*2000*/  FFMA R55, R9, R23, R55 ;  /* 0x0000001709377223 */ /* 0x000fe40000000037 */
[----:B------:R-:W-:Y:S02]  /*2010*/  FFMA R8, R8, R31, R22 ;  /* 0x0000001f08087223 */ /* 0x000fe40000000016 */
[C---:B0-----:R-:W-:Y:S01]  /*2020*/  FFMA R44, R32.reuse, R3, R44 ;  /* 0x00000003202c7223 */ /* 0x041fe2000000002c */
[----:B------:R-:W0:Y:S01]  /*2030*/  LDS.128 R20, [R51.X4+0x6640] ;  /* 0x0066400033147984 */ /* 0x000e220000004c00 */
[----:B------:R-:W-:Y:S02]  /*2040*/  FFMA R40, R32, R2, R40 ;  /* 0x0000000220287223 */ /* 0x000fe40000000028 */
[----:B------:R-:W-:-:S02]  /*2050*/  FFMA R44, R33, R13, R44 ;  /* 0x0000000d212c7223 */ /* 0x000fc4000000002c */
[----:B------:R-:W-:Y:S02]  /*2060*/  FFMA R19, R12, R33, R40 ;  /* 0x000000210c137223 */ /* 0x000fe40000000028 */
[----:B-1----:R-:W-:Y:S02]  /*2070*/  FFMA R44, R34, R11, R44 ;  /* 0x0000000b222c7223 */ /* 0x002fe4000000002c */
[----:B------:R-:W-:Y:S02]  /*2080*/  FFMA R18, R10, R34, R19 ;  /* 0x000000220a127223 */ /* 0x000fe40000000013 */
[----:B------:R-:W-:Y:S02]  /*2090*/  FFMA R9, R9, R31, R30 ;  /* 0x0000001f09097223 */ /* 0x000fe4000000001e */
[----:B--2---:R-:W-:Y:S02]  /*20a0*/  FFMA R19, R35, R17, R44 ;  /* 0x0000001123137223 */ /* 0x004fe4000000002c */
[----:B------:R-:W-:-:S02]  /*20b0*/  FFMA R18, R16, R35, R18 ;  /* 0x0000002310127223 */ /* 0x000fc40000000012 */
[----:B---3--:R-:W-:Y:S01]  /*20c0*/  FFMA R45, R2, R4, R45 ;  /* 0x00000004022d7223 */ /* 0x008fe2000000002d */
[----:B------:R-:W1:Y:S01]  /*20d0*/  LDS.128 R32, [R51.X4+0x6740] ;  /* 0x0067400033207984 */ /* 0x000e620000004c00 */
[----:B------:R-:W-:Y:S02]  /*20e0*/  FFMA R28, R4, R3, R28 ;  /* 0x00000003041c7223 */ /* 0x000fe4000000001c */
[-C--:B------:R-:W-:Y:S02]  /*20f0*/  FFMA R45, R12, R5.reuse, R45 ;  /* 0x000000050c2d7223 */ /* 0x080fe4000000002d */
[----:B------:R-:W-:Y:S02]  /*2100*/  FFMA R28, R13, R5, R28 ;  /* 0x000000050d1c7223 */ /* 0x000fe4000000001c */
[-C--:B------:R-:W-:Y:S02]  /*2110*/  FFMA R44, R10, R6.reuse, R45 ;  /* 0x000000060a2c7223 */ /* 0x080fe4000000002d */
[----:B------:R-:W-:-:S02]  /*2120*/  FFMA R6, R11, R6, R28 ;  /* 0x000000060b067223 */ /* 0x000fc4000000001c */
[-C--:B------:R-:W-:Y:S01]  /*2130*/  FFMA R44, R16, R7.reuse, R44 ;  /* 0x00000007102c7223 */ /* 0x080fe2000000002c */
[----:B------:R-:W2:Y:S01]  /*2140*/  LDS.128 R28, [R51.X4+0x6840] ;  /* 0x00684000331c7984 */ /* 0x000ea20000004c00 */
[----:B------:R-:W-:Y:S02]  /*2150*/  FFMA R45, R17, R7, R6 ;  /* 0x00000007112d7223 */ /* 0x000fe40000000006 */
[----:B----4-:R-:W-:Y:S01]  /*2160*/  FFMA R41, R2, R36, R41 ;  /* 0x0000002402297223 */ /* 0x010fe20000000029 */
[----:B------:R-:W3:Y:S01]  /*2170*/  LDS.128 R4, [R51.X4+0x6940] ;  /* 0x0069400033047984 */ /* 0x000ee20000004c00 */
[----:B------:R-:W-:Y:S02]  /*2180*/  FFMA R46, R36, R3, R46 ;  /* 0x00000003242e7223 */ /* 0x000fe4000000002e */
[-C--:B------:R-:W-:Y:S02]  /*2190*/  FFMA R41, R12, R37.reuse, R41 ;  /* 0x000000250c297223 */ /* 0x080fe40000000029 */
[----:B------:R-:W-:-:S02]  /*21a0*/  FFMA R46, R13, R37, R46 ;  /* 0x000000250d2e7223 */ /* 0x000fc4000000002e */
[----:B-----5:R-:W-:Y:S02]  /*21b0*/  FFMA R14, R2, R24, R14 ;  /* 0x00000018020e7223 */ /* 0x020fe4000000000e */
[----:B------:R-:W-:Y:S02]  /*21c0*/  FFMA R41, R10, R38, R41 ;  /* 0x000000260a297223 */ /* 0x000fe40000000029 */
[-C--:B------:R-:W-:Y:S02]  /*21d0*/  FFMA R24, R24, R3.reuse, R43 ;  /* 0x0000000318187223 */ /* 0x080fe4000000002b */
[----:B0-----:R-:W-:Y:S02]  /*21e0*/  FFMA R42, R2, R20, R42 ;  /* 0x00000014022a7223 */ /* 0x001fe4000000002a */
[----:B------:R-:W-:Y:S02]  /*21f0*/  FFMA R38, R11, R38, R46 ;  /* 0x000000260b267223 */ /* 0x000fe4000000002e */
[----:B------:R-:W-:-:S02]  /*2200*/  FFMA R20, R20, R3, R53 ;  /* 0x0000000314147223 */ /* 0x000fc40000000035 */
[CC--:B------:R-:W-:Y:S02]  /*2210*/  FFMA R37, R12.reuse, R25.reuse, R14 ;  /* 0x000000190c257223 */ /* 0x0c0fe4000000000e */
[C---:B------:R-:W-:Y:S02]  /*2220*/  FFMA R24, R13.reuse, R25, R24 ;  /* 0x000000190d187223 */ /* 0x040fe40000000018 */
[-C--:B------:R-:W-:Y:S02]  /*2230*/  FFMA R25, R12, R21.reuse, R42 ;  /* 0x000000150c197223 */ /* 0x080fe4000000002a */
[----:B------:R-:W-:Y:S02]  /*2240*/  FFMA R14, R13, R21, R20 ;  /* 0x000000150d0e7223 */ /* 0x000fe40000000014 */
[----:B-1----:R-:W-:Y:S02]  /*2250*/  FFMA R15, R2, R32, R15 ;  /* 0x00000020020f7223 */ /* 0x002fe4000000000f */
[----:B------:R-:W-:-:S02]  /*2260*/  FFMA R46, R16, R39, R41 ;  /* 0x00000027102e7223 */ /* 0x000fc40000000029 */
[----:B------:R-:W-:Y:S01]  /*2270*/  FFMA R47, R17, R39, R38 ;  /* 0x00000027112f7223 */ /* 0x000fe20000000026 */
[----:B------:R-:W-:Y:S01]  /*2280*/  LDS.128 R40, [R51.X4+0x6350] ;  /* 0x0063500033287984 */ /* 0x000fe20000004c00 */
[----:B------:R-:W-:Y:S02]  /*2290*/  FFMA R21, R10, R26, R37 ;  /* 0x0000001a0a157223 */ /* 0x000fe40000000025 */
[-C--:B------:R-:W-:Y:S01]  /*22a0*/  FFMA R32, R32, R3.reuse, R55 ;  /* 0x0000000320207223 */ /* 0x080fe20000000037 */
[----:B------:R-:W-:Y:S01]  /*22b0*/  LDS.128 R36, [R51.X4+0x6250] ;  /* 0x0062500033247984 */ /* 0x000fe20000004c00 */
[----:B--2---:R-:W-:Y:S02]  /*22c0*/  FFMA R54, R2, R28, R54 ;  /* 0x0000001c02367223 */ /* 0x004fe40000000036 */
[----:B------:R-:W-:Y:S02]  /*22d0*/  FFMA R28, R28, R3, R56 ;  /* 0x000000031c1c7223 */ /* 0x000fe40000000038 */
[----:B---3--:R-:W-:-:S02]  /*22e0*/  FFMA R8, R2, R4, R8 ;  /* 0x0000000402087223 */ /* 0x008fc40000000008 */
[----:B------:R-:W-:Y:S02]  /*22f0*/  FFMA R4, R4, R3, R9 ;  /* 0x0000000304047223 */ /* 0x000fe40000000009 */
[----:B------:R-:W0:Y:S01]  /*2300*/  LDS.64 R2, [R52.X4+0x1ea0] ;  /* 0x001ea00034027984 */ /* 0x000e220000004a00 */
[----:B------:R-:W-:Y:S02]  /*2310*/  FFMA R26, R11, R26, R24 ;  /* 0x0000001a0b1a7223 */ /* 0x000fe40000000018 */
[CC--:B------:R-:W-:Y:S02]  /*2320*/  FFMA R9, R12.reuse, R5.reuse, R8 ;  /* 0x000000050c097223 */ /* 0x0c0fe40000000008 */
[C---:B------:R-:W-:Y:S02]  /*2330*/  FFMA R24, R13.reuse, R5, R4 ;  /* 0x000000050d187223 */ /* 0x040fe40000000004 */
[-C--:B------:R-:W-:Y:S01]  /*2340*/  FFMA R53, R12, R33.reuse, R15 ;  /* 0x000000210c357223 */ /* 0x080fe2000000000f */
[----:B------:R-:W1:Y:S01]  /*2350*/  LDS.64 R4, [R52.X4+0x2028] ;  /* 0x0020280034047984 */ /* 0x000e620000004a00 */
[----:B------:R-:W-:-:S02]  /*2360*/  FFMA R56, R13, R33, R32 ;  /* 0x000000210d387223 */ /* 0x000fc40000000020 */
[-C--:B------:R-:W-:Y:S02]  /*2370*/  FFMA R55, R12, R29.reuse, R54 ;  /* 0x0000001d0c377223 */ /* 0x080fe40000000036 */
[----:B------:R-:W-:Y:S02]  /*2380*/  FFMA R57, R13, R29, R28 ;  /* 0x0000001d0d397223 */ /* 0x000fe4000000001c */
[CC--:B------:R-:W-:Y:S01]  /*2390*/  FFMA R20, R10.reuse, R22.reuse, R25 ;  /* 0x000000160a147223 */ /* 0x0c0fe20000000019 */
[----:B------:R-:W2:Y:S01]  /*23a0*/  LDS.64 R12, [R52.X4+0x21b0] ;  /* 0x0021b000340c7984 */ /* 0x000ea20000004a00 */
[C---:B------:R-:W-:Y:S02]  /*23b0*/  FFMA R22, R11.reuse, R22, R14 ;  /* 0x000000160b167223 */ /* 0x040fe4000000000e */
[-C--:B------:R-:W-:Y:S01]  /*23c0*/  FFMA R53, R10, R34.reuse, R53 ;  /* 0x000000220a357223 */ /* 0x080fe20000000035 */
[----:B------:R-:W-:Y:S01]  /*23d0*/  LDS.64 R14, [R52.X4+0x2338] ;  /* 0x00233800340e7984 */ /* 0x000fe20000004a00 */
[----:B------:R-:W-:-:S02]  /*23e0*/  FFMA R56, R11, R34, R56 ;  /* 0x000000220b387223 */ /* 0x000fc40000000038 */
[CC--:B------:R-:W-:Y:S02]  /*23f0*/  FFMA R55, R10.reuse, R30.reuse, R55 ;  /* 0x0000001e0a377223 */ /* 0x0c0fe40000000037 */
[C---:B------:R-:W-:Y:S02]  /*2400*/  FFMA R57, R11.reuse, R30, R57 ;  /* 0x0000001e0b397223 */ /* 0x040fe40000000039 */
[-C--:B------:R-:W-:Y:S02]  /*2410*/  FFMA R58, R10, R6.reuse, R9 ;  /* 0x000000060a3a7223 */ /* 0x080fe40000000009 */
[----:B------:R-:W-:Y:S02]  /*2420*/  FFMA R24, R11, R6, R24 ;  /* 0x000000060b187223 */ /* 0x000fe40000000018 */
[----:B------:R-:W3:Y:S01]  /*2430*/  LDS.128 R8, [R51.X4+0x6450] ;  /* 0x0064500033087984 */ /* 0x000ee20000004c00 */
[C---:B------:R-:W-:Y:S02]  /*2440*/  FFMA R32, R16.reuse, R27, R21 ;  /* 0x0000001b10207223 */ /* 0x040fe40000000015 */
[----:B------:R-:W-:-:S02]  /*2450*/  FFMA R6, R16, R23, R20 ;  /* 0x0000001710067223 */ /* 0x000fc40000000014 */
[C---:B------:R-:W-:Y:S02]  /*2460*/  FFMA R54, R17.reuse, R23, R22 ;  /* 0x0000001711367223 */ /* 0x040fe40000000016 */
[----:B------:R-:W4:Y:S01]  /*2470*/  LDS.128 R20, [R51.X4+0x6550] ;  /* 0x0065500033147984 */ /* 0x000f220000004c00 */
[----:B------:R-:W-:Y:S02]  /*2480*/  FFMA R58, R16, R7, R58 ;  /* 0x00000007103a7223 */ /* 0x000fe4000000003a */
[----:B0-----:R-:W-:Y:S02]  /*2490*/  FFMA R18, R36, R2, R18 ;  /* 0x0000000224127223 */ /* 0x001fe40000000012 */
[----:B------:R-:W-:Y:S02]  /*24a0*/  FFMA R46, R2, R40, R46 ;  /* 0x00000028022e7223 */ /* 0x000fe4000000002e */
[C---:B------:R-:W-:Y:S02]  /*24b0*/  FFMA R33, R17.reuse, R27, R26 ;  /* 0x0000001b11217223 */ /* 0x040fe4000000001a */
[----:B------:R-:W-:-:S02]  /*24c0*/  FFMA R56, R17, R35, R56 ;  /* 0x0000002311387223 */ /* 0x000fc40000000038 */
[C---:B------:R-:W-:Y:S02]  /*24d0*/  FFMA R57, R17.reuse, R31, R57 ;  /* 0x0000001f11397223 */ /* 0x040fe40000000039 */
[----:B------:R-:W-:Y:S02]  /*24e0*/  FFMA R7, R17, R7, R24 ;  /* 0x0000000711077223 */ /* 0x000fe40000000018 */
[-C--:B------:R-:W-:Y:S01]  /*24f0*/  FFMA R36, R36, R3.reuse, R19 ;  /* 0x0000000324247223 */ /* 0x080fe20000000013 */
[----:B------:R-:W0:Y:S01]  /*2500*/  LDS.128 R24, [R51.X4+0x6750] ;  /* 0x0067500033187984 */ /* 0x000e220000004c00 */
[----:B------:R-:W-:Y:S02]  /*2510*/  FFMA R40, R40, R3, R47 ;  /* 0x0000000328287223 */ /* 0x000fe4000000002f */
[C---:B-1----:R-:W-:Y:S02]  /*2520*/  FFMA R17, R4.reuse, R37, R18 ;  /* 0x0000002504117223 */ /* 0x042fe40000000012 */
[----:B------:R-:W-:-:S02]  /*2530*/  FFMA R19, R4, R41, R46 ;  /* 0x0000002904137223 */ /* 0x000fc4000000002e */
[----:B------:R-:W-:Y:S02]  /*2540*/  FFMA R30, R5, R41, R40 ;  /* 0x00000029051e7223 */ /* 0x000fe40000000028 */
[C---:B------:R-:W-:Y:S02]  /*2550*/  FFMA R53, R16.reuse, R35, R53 ;  /* 0x0000002310357223 */ /* 0x040fe40000000035 */
[----:B------:R-:W-:Y:S02]  /*2560*/  FFMA R55, R16, R31, R55 ;  /* 0x0000001f10377223 */ /* 0x000fe40000000037 */
[C---:B--2---:R-:W-:Y:S02]  /*2570*/  FFMA R40, R12.reuse, R38, R17 ;  /* 0x000000260c287223 */ /* 0x044fe40000000011 */
[----:B------:R-:W-:Y:S02]  /*2580*/  FFMA R28, R12, R42, R19 ;  /* 0x0000002a0c1c7223 */ /* 0x000fe40000000013 */
[----:B---3--:R-:W-:Y:S01]  /*2590*/  FFMA R44, R2, R8, R44 ;  /* 0x00000008022c7223 */ /* 0x008fe2000000002c */
[----:B------:R-:W1:Y:S01]  /*25a0*/  LDS.128 R16, [R51.X4+0x6650] ;  /* 0x0066500033107984 */ /* 0x000e620000004c00 */
[----:B------:R-:W-:-:S02]  /*25b0*/  FFMA R8, R8, R3, R45 ;  /* 0x0000000308087223 */ /* 0x000fc4000000002d */
[----:B------:R-:W-:Y:S02]  /*25c0*/  FFMA R30, R13, R42, R30 ;  /* 0x0000002a0d1e7223 */ /* 0x000fe4000000001e */
[-C--:B------:R-:W-:Y:S02]  /*25d0*/  FFMA R29, R4, R9.reuse, R44 ;  /* 0x00000009041d7223 */ /* 0x080fe4000000002c */
[----:B------:R-:W-:Y:S02]  /*25e0*/  FFMA R8, R5, R9, R8 ;  /* 0x0000000905087223 */ /* 0x000fe40000000008 */
[-C--:B------:R-:W-:Y:S02]  /*25f0*/  FFMA R42, R14, R43.reuse, R28 ;  /* 0x0000002b0e2a7223 */ /* 0x080fe4000000001c */
[----:B------:R-:W-:Y:S02]  /*2600*/  FFMA R43, R15, R43, R30 ;  /* 0x0000002b0f2b7223 */ /* 0x000fe4000000001e */
[----:B------:R-:W-:-:S02]  /*2610*/  FFMA R44, R12, R10, R29 ;  /* 0x0000000a0c2c7223 */ /* 0x000fc4000000001d */
[----:B------:R-:W-:Y:S01]  /*2620*/  FFMA R10, R13, R10, R8 ;  /* 0x0000000a0d0a7223 */ /* 0x000fe20000000008 */
[----:B------:R-:W2:Y:S01]  /*2630*/  LDS.128 R28, [R51.X4+0x6850] ;  /* 0x00685000331c7984 */ /* 0x000ea20000004c00 */
[----:B----4-:R-:W-:Y:S02]  /*2640*/  FFMA R8, R2, R20, R32 ;  /* 0x0000001402087223 */ /* 0x010fe40000000020 */
[----:B------:R-:W-:Y:S02]  /*2650*/  FFMA R20, R20, R3, R33 ;  /* 0x0000000314147223 */ /* 0x000fe40000000021 */
[----:B------:R-:W3:Y:S01]  /*2660*/  LDS.128 R32, [R51.X4+0x6950] ;  /* 0x0069500033207984 */ /* 0x000ee20000004c00 */
[----:B------:R-:W-:Y:S02]  /*2670*/  FFMA R9, R4, R21, R8 ;  /* 0x0000001504097223 */ /* 0x000fe40000000008 */
[----:B------:R-:W-:Y:S02]  /*2680*/  FFMA R36, R37, R5, R36 ;  /* 0x0000000525247223 */ /* 0x000fe40000000024 */
[----:B------:R-:W-:-:S02]  /*2690*/  FFMA R46, R12, R22, R9 ;  /* 0x000000160c2e7223 */ /* 0x000fc40000000009 */
[----:B------:R-:W-:Y:S02]  /*26a0*/  FFMA R20, R5, R21, R20 ;  /* 0x0000001505147223 */ /* 0x000fe40000000014 */
[----:B------:R-:W-:Y:S02]  /*26b0*/  FFMA R36, R38, R13, R36 ;  /* 0x0000000d26247223 */ /* 0x000fe40000000024 */
[----:B------:R-:W-:Y:S02]  /*26c0*/  FFMA R47, R13, R22, R20 ;  /* 0x000000160d2f7223 */ /* 0x000fe40000000014 */
[----:B0-----:R-:W-:Y:S01]  /*26d0*/  FFMA R53, R2, R24, R53 ;  /* 0x0000001802357223 */ /* 0x001fe20000000035 */
[----:B------:R-:W-:Y:S01]  /*26e0*/  LDS.64 R20, [R52.X4+0x27d0] ;  /* 0x0027d00034147984 */ /* 0x000fe20000004a00 */
[----:B------:R-:W-:Y:S02]  /*26f0*/  FFMA R56, R24, R3, R56 ;  /* 0x0000000318387223 */ /* 0x000fe40000000038 */
[----:B------:R-:W-:-:S02]  /*2700*/  FFMA R44, R14, R11, R44 ;  /* 0x0000000b0e2c7223 */ /* 0x000fc4000000002c */
[----:B-1----:R-:W-:Y:S02]  /*2710*/  FFMA R6, R2, R16, R6 ;  /* 0x0000001002067223 */ /* 0x002fe40000000006 */
[----:B------:R-:W-:Y:S02]  /*2720*/  FFMA R54, R16, R3, R54 ;  /* 0x0000000310367223 */ /* 0x000fe40000000036 */
[----:B------:R-:W-:Y:S02]  /*2730*/  FFMA R9, R4, R17, R6 ;  /* 0x0000001104097223 */ /* 0x000fe40000000006 */
[----:B------:R-:W-:Y:S02]  /*2740*/  FFMA R45, R15, R11, R10 ;  /* 0x0000000b0f2d7223 */ /* 0x000fe4000000000a */
[----:B------:R-:W-:Y:S02]  /*2750*/  FFMA R22, R5, R17, R54 ;  /* 0x0000001105167223 */ /* 0x000fe40000000036 */
[----:B------:R-:W-:Y:S01]  /*2760*/  FFMA R24, R12, R18, R9 ;  /* 0x000000120c187223 */ /* 0x000fe20000000009 */
[----:B------:R-:W-:Y:S01]  /*2770*/  LDS.64 R16, [R52.X4+0x24c0] ;  /* 0x0024c00034107984 */ /* 0x000fe20000004a00 */
[----:B------:R-:W-:-:S02]  /*2780*/  FFMA R40, R14, R39, R40 ;  /* 0x000000270e287223 */ /* 0x000fc40000000028 */
[----:B------:R-:W-:Y:S01]  /*2790*/  FFMA R41, R39, R15, R36 ;  /* 0x0000000f27297223 */ /* 0x000fe20000000024 */
[----:B------:R-:W0:Y:S01]  /*27a0*/  LDS.128 R8, [R51.X4+0x6360] ;  /* 0x0063600033087984 */ /* 0x000e220000004c00 */
[----:B--2---:R-:W-:Y:S02]  /*27b0*/  FFMA R55, R2, R28, R55 ;  /* 0x0000001c02377223 */ /* 0x004fe40000000037 */
[----:B------:R-:W-:Y:S01]  /*27c0*/  FFMA R28, R28, R3, R57 ;  /* 0x000000031c1c7223 */ /* 0x000fe20000000039 */
[----:B------:R-:W1:Y:S01]  /*27d0*/  LDS.128 R36, [R51.X4+0x6260] ;  /* 0x0062600033247984 */ /* 0x000e620000004c00 */
[----:B------:R-:W-:Y:S02]  /*27e0*/  FFMA R55, R4, R29, R55 ;  /* 0x0000001d04377223 */ /* 0x000fe40000000037 */
[----:B---3--:R-:W-:Y:S02]  /*27f0*/  FFMA R58, R2, R32, R58 ;  /* 0x00000020023a7223 */ /* 0x008fe4000000003a */
[----:B------:R-:W-:-:S02]  /*2800*/  FFMA R32, R32, R3, R7 ;  /* 0x0000000320207223 */ /* 0x000fc40000000007 */
[----:B------:R-:W2:Y:S01]  /*2810*/  LDS.64 R2, [R52.X4+0x2648] ;  /* 0x0026480034027984 */ /* 0x000ea20000004a00 */
[C---:B------:R-:W-:Y:S02]  /*2820*/  FFMA R54, R5.reuse, R29, R28 ;  /* 0x0000001d05367223 */ /* 0x040fe4000000001c */
[----:B------:R-:W-:Y:S02]  /*2830*/  FFMA R28, R12, R30, R55 ;  /* 0x0000001e0c1c7223 */ /* 0x000fe40000000037 */
[CC--:B------:R-:W-:Y:S02]  /*2840*/  FFMA R53, R4.reuse, R25.reuse, R53 ;  /* 0x0000001904357223 */ /* 0x0c0fe40000000035 */
[C---:B------:R-:W-:Y:S02]  /*2850*/  FFMA R56, R5.reuse, R25, R56 ;  /* 0x0000001905387223 */ /* 0x040fe40000000038 */
[-C--:B------:R-:W-:Y:S02]  /*2860*/  FFMA R55, R4, R33.reuse, R58 ;  /* 0x0000002104377223 */ /* 0x080fe4000000003a */
[----:B------:R-:W-:-:S02]  /*2870*/  FFMA R32, R5, R33, R32 ;  /* 0x0000002105207223 */ /* 0x000fc40000000020 */
[----:B------:R-:W3:Y:S01]  /*2880*/  LDS.128 R4, [R51.X4+0x6460] ;  /* 0x0064600033047984 */ /* 0x000ee20000004c00 */
[CC--:B------:R-:W-:Y:S02]  /*2890*/  FFMA R25, R12.reuse, R26.reuse, R53 ;  /* 0x0000001a0c197223 */ /* 0x0c0fe40000000035 */
[C---:B------:R-:W-:Y:S02]  /*28a0*/  FFMA R53, R13.reuse, R26, R56 ;  /* 0x0000001a0d357223 */ /* 0x040fe40000000038 */
[C---:B------:R-:W-:Y:S02]  /*28b0*/  FFMA R22, R13.reuse, R18, R22 ;  /* 0x000000120d167223 */ /* 0x040fe40000000016 */
[C---:B------:R-:W-:Y:S02]  /*28c0*/  FFMA R54, R13.reuse, R30, R54 ;  /* 0x0000001e0d367223 */ /* 0x040fe40000000036 */
[-C--:B------:R-:W-:Y:S02]  /*28d0*/  FFMA R55, R12, R34.reuse, R55 ;  /* 0x000000220c377223 */ /* 0x080fe40000000037 */
[----:B------:R-:W-:-:S02]  /*28e0*/  FFMA R56, R13, R34, R32 ;  /* 0x000000220d387223 */ /* 0x000fc40000000020 */
[----:B------:R-:W4:Y:S01]  /*28f0*/  LDS.64 R12, [R52.X4+0x2958] ;  /* 0x00295800340c7984 */ /* 0x000f220000004a00 */
[-C--:B------:R-:W-:Y:S02]  /*2900*/  FFMA R18, R14, R19.reuse, R24 ;  /* 0x000000130e127223 */ /* 0x080fe40000000018 */
[----:B0-----:R-:W-:Y:S02]  /*2910*/  FFMA R42, R16, R8, R42 ;  /* 0x00000008102a7223 */ /* 0x001fe4000000002a */
[C---:B------:R-:W-:Y:S02]  /*2920*/  FFMA R22, R15.reuse, R19, R22 ;  /* 0x000000130f167223 */ /* 0x040fe40000000016 */
[-C--:B------:R-:W-:Y:S02]  /*2930*/  FFMA R19, R14, R27.reuse, R25 ;  /* 0x0000001b0e137223 */ /* 0x080fe40000000019 */
[----:B------:R-:W-:Y:S02]  /*2940*/  FFMA R53, R15, R27, R53 ;  /* 0x0000001b0f357223 */ /* 0x000fe40000000035 */
[----:B-1----:R-:W-:Y:S01]  /*2950*/  FFMA R40, R36, R16, R40 ;  /* 0x0000001024287223 */ /* 0x002fe20000000028 */
[----:B------:R-:W0:Y:S01]  /*2960*/  LDS.128 R24, [R51.X4+0x6560] ;  /* 0x0065600033187984 */ /* 0x000e220000004c00 */
[----:B------:R-:W-:-:S02]  /*2970*/  FFMA R8, R8, R17, R43 ;  /* 0x0000001108087223 */ /* 0x000fc4000000002b */
[----:B--2---:R-:W-:Y:S02]  /*2980*/  FFMA R29, R2, R9, R42 ;  /* 0x00000009021d7223 */ /* 0x004fe4000000002a */
[----:B------:R-:W-:Y:S02]  /*2990*/  FFMA R36, R36, R17, R41 ;  /* 0x0000001124247223 */ /* 0x000fe40000000029 */
[CC--:B------:R-:W-:Y:S02]  /*29a0*/  FFMA R46, R14.reuse, R23.reuse, R46 ;  /* 0x000000170e2e7223 */ /* 0x0c0fe4000000002e */
[----:B------:R-:W-:Y:S02]  /*29b0*/  FFMA R47, R15, R23, R47 ;  /* 0x000000170f2f7223 */ /* 0x000fe4000000002f */
[----:B------:R-:W-:Y:S02]  /*29c0*/  FFMA R9, R3, R9, R8 ;  /* 0x0000000903097223 */ /* 0x000fe40000000008 */
[----:B------:R-:W-:-:S02]  /*29d0*/  FFMA R23, R14, R31, R28 ;  /* 0x0000001f0e177223 */ /* 0x000fc4000000001c */
[C---:B------:R-:W-:Y:S02]  /*29e0*/  FFMA R54, R15.reuse, R31, R54 ;  /* 0x0000001f0f367223 */ /* 0x040fe40000000036 */
[----:B------:R-:W-:Y:S02]  /*29f0*/  FFMA R56, R15, R35, R56 ;  /* 0x000000230f387223 */ /* 0x000fe40000000038 */
[----:B------:R-:W-:Y:S02]  /*2a00*/  FFMA R36, R37, R3, R36 ;  /* 0x0000000325247223 */ /* 0x000fe40000000024 */
[----:B------:R-:W-:Y:S02]  /*2a10*/  FFMA R8, R20, R10, R29 ;  /* 0x0000000a14087223 */ /* 0x000fe4000000001d */
[----:B---3--:R-:W-:Y:S01]  /*2a20*/  FFMA R44, R16, R4, R44 ;  /* 0x00000004102c7223 */ /* 0x008fe2000000002c */
[----:B------:R-:W1:Y:S01]  /*2a30*/  LDS.128 R28, [R51.X4+0x6660] ;  /* 0x00666000331c7984 */ /* 0x000e620000004c00 */
[----:B------:R-:W-:-:S02]  /*2a40*/  FFMA R15, R2, R37, R40 ;  /* 0x00000025020f7223 */ /* 0x000fc40000000028 */
[----:B------:R-:W-:Y:S01]  /*2a50*/  FFMA R10, R21, R10, R9 ;  /* 0x0000000a150a7223 */ /* 0x000fe20000000009 */
[----:B------:R-:W-:Y:S01]  /*2a60*/  LDS.128 R40, [R51.X4+0x6370] ;  /* 0x0063700033287984 */ /* 0x000fe20000004c00 */
[----:B------:R-:W-:Y:S02]  /*2a70*/  FFMA R55, R14, R35, R55 ;  /* 0x000000230e377223 */ /* 0x000fe40000000037 */
[----:B------:R-:W-:Y:S01]  /*2a80*/  FFMA R36, R38, R21, R36 ;  /* 0x0000001526247223 */ /* 0x000fe20000000024 */
[----:B------:R-:W2:Y:S01]  /*2a90*/  LDS.128 R32, [R51.X4+0x6760] ;  /* 0x0067600033207984 */ /* 0x000ea20000004c00 */
[----:B------:R-:W-:Y:S02]  /*2aa0*/  FFMA R4, R4, R17, R45 ;  /* 0x0000001104047223 */ /* 0x000fe4000000002d */
[----:B------:R-:W-:Y:S02]  /*2ab0*/  FFMA R9, R2, R5, R44 ;  /* 0x0000000502097223 */ /* 0x000fe4000000002c */
[----:B------:R-:W-:-:S02]  /*2ac0*/  FFMA R14, R20, R38, R15 ;  /* 0x00000026140e7223 */ /* 0x000fc4000000000f */
[----:B------:R-:W-:Y:S02]  /*2ad0*/  FFMA R5, R3, R5, R4 ;  /* 0x0000000503057223 */ /* 0x000fe40000000004 */
[C---:B----4-:R-:W-:Y:S02]  /*2ae0*/  FFMA R14, R12.reuse, R39, R14 ;  /* 0x000000270c0e7223 */ /* 0x050fe4000000000e */
[----:B------:R-:W-:Y:S02]  /*2af0*/  FFMA R15, R39, R13, R36 ;  /* 0x0000000d270f7223 */ /* 0x000fe40000000024 */
[-C--:B------:R-:W-:Y:S01]  /*2b00*/  FFMA R44, R12, R11.reuse, R8 ;  /* 0x0000000b0c2c7223 */ /* 0x080fe20000000008 */
[----:B------:R-:W3:Y:S01]  /*2b10*/  LDS.128 R36, [R51.X4+0x6960] ;  /* 0x0069600033247984 */ /* 0x000ee20000004c00 */
[----:B------:R-:W-:Y:S02]  /*2b20*/  FFMA R45, R13, R11, R10 ;  /* 0x0000000b0d2d7223 */ /* 0x000fe4000000000a */
[----:B------:R-:W-:-:S02]  /*2b30*/  FFMA R4, R20, R6, R9 ;  /* 0x0000000614047223 */ /* 0x000fc40000000009 */
[----:B------:R-:W4:Y:S01]  /*2b40*/  LDS.128 R8, [R51.X4+0x6860] ;  /* 0x0068600033087984 */ /* 0x000f220000004c00 */
[----:B------:R-:W-:Y:S02]  /*2b50*/  FFMA R6, R21, R6, R5 ;  /* 0x0000000615067223 */ /* 0x000fe40000000005 */
[----:B0-----:R-:W-:Y:S02]  /*2b60*/  FFMA R5, R16, R24, R46 ;  /* 0x0000001810057223 */ /* 0x001fe4000000002e */
[----:B------:R-:W-:Y:S02]  /*2b70*/  FFMA R24, R24, R17, R47 ;  /* 0x0000001118187223 */ /* 0x000fe4000000002f */
[-C--:B------:R-:W-:Y:S02]  /*2b80*/  FFMA R5, R2, R25.reuse, R5 ;  /* 0x0000001902057223 */ /* 0x080fe40000000005 */
[----:B------:R-:W-:Y:S02]  /*2b90*/  FFMA R24, R3, R25, R24 ;  /* 0x0000001903187223 */ /* 0x000fe40000000018 */
[----:B------:R-:W-:-:S02]  /*2ba0*/  FFMA R46, R12, R7, R4 ;  /* 0x000000070c2e7223 */ /* 0x000fc40000000004 */
[----:B-1----:R-:W-:Y:S02]  /*2bb0*/  FFMA R18, R16, R28, R18 ;  /* 0x0000001c10127223 */ /* 0x002fe40000000012 */
[----:B------:R-:W-:Y:S02]  /*2bc0*/  FFMA R28, R28, R17, R22 ;  /* 0x000000111c1c7223 */ /* 0x000fe40000000016 */
[----:B------:R-:W-:Y:S02]  /*2bd0*/  FFMA R22, R20, R26, R5 ;  /* 0x0000001a14167223 */ /* 0x000fe40000000005 */
[----:B------:R-:W-:Y:S02]  /*2be0*/  FFMA R5, R2, R29, R18 ;  /* 0x0000001d02057223 */ /* 0x000fe40000000012 */
[----:B--2---:R-:W-:Y:S02]  /*2bf0*/  FFMA R19, R16, R32, R19 ;  /* 0x0000002010137223 */ /* 0x004fe40000000013 */
[----:B------:R-:W-:-:S02]  /*2c00*/  FFMA R26, R21, R26, R24 ;  /* 0x0000001a151a7223 */ /* 0x000fc40000000018 */
[----:B------:R-:W-:Y:S02]  /*2c10*/  FFMA R29, R3, R29, R28 ;  /* 0x0000001d031d7223 */ /* 0x000fe4000000001c */
[----:B------:R-:W-:Y:S02]  /*2c20*/  FFMA R32, R32, R17, R53 ;  /* 0x0000001120207223 */ /* 0x000fe40000000035 */
[----:B------:R-:W-:Y:S02]  /*2c30*/  FFMA R28, R20, R30, R5 ;  /* 0x0000001e141c7223 */ /* 0x000fe40000000005 */
[----:B------:R-:W-:Y:S01]  /*2c40*/  FFMA R24, R2, R33, R19 ;  /* 0x0000002102187223 */ /* 0x000fe20000000013 */
[----:B------:R-:W0:Y:S01]  /*2c50*/  LDS.64 R4, [R52.X4+0x2ae0] ;  /* 0x002ae00034047984 */ /* 0x000e220000004a00 */
[----:B------:R-:W-:Y:S02]  /*2c60*/  FFMA R47, R13, R7, R6 ;  /* 0x000000070d2f7223 */ /* 0x000fe40000000006 */
[----:B---3--:R-:W-:Y:S01]  /*2c70*/  FFMA R53, R16, R36, R55 ;  /* 0x0000002410357223 */ /* 0x008fe20000000037 */
[----:B------:R-:W-:Y:S01]  /*2c80*/  LDS.64 R6, [R52.X4+0x2c68] ;  /* 0x002c680034067984 */ /* 0x000fe20000004a00 */
[----:B------:R-:W-:-:S02]  /*2c90*/  FFMA R56, R36, R17, R56 ;  /* 0x0000001124387223 */ /* 0x000fc40000000038 */
[----:B------:R-:W-:Y:S02]  /*2ca0*/  FFMA R30, R21, R30, R29 ;  /* 0x0000001e151e7223 */ /* 0x000fe4000000001d */
[----:B----4-:R-:W-:Y:S02]  /*2cb0*/  FFMA R23, R16, R8, R23 ;  /* 0x0000000810177223 */ /* 0x010fe40000000017 */
[----:B------:R-:W-:Y:S02]  /*2cc0*/  FFMA R54, R8, R17, R54 ;  /* 0x0000001108367223 */ /* 0x000fe40000000036 */
[----:B------:R-:W1:Y:S01]  /*2cd0*/  LDS.128 R16, [R51.X4+0x6270] ;  /* 0x0062700033107984 */ /* 0x000e620000004c00 */
[C---:B------:R-:W-:Y:S02]  /*2ce0*/  FFMA R25, R3.reuse, R33, R32 ;  /* 0x0000002103197223 */ /* 0x040fe40000000020 */
[-C--:B------:R-:W-:Y:S02]  /*2cf0*/  FFMA R23, R2, R9.reuse, R23 ;  /* 0x0000000902177223 */ /* 0x080fe40000000017 */
[----:B------:R-:W-:-:S02]  /*2d00*/  FFMA R29, R3, R9, R54 ;  /* 0x00000009031d7223 */ /* 0x000fc40000000036 */
[-C--:B------:R-:W-:Y:S01]  /*2d10*/  FFMA R53, R2, R37.reuse, R53 ;  /* 0x0000002502357223 */ /* 0x080fe20000000035 */
[----:B------:R-:W-:Y:S01]  /*2d20*/  LDS.64 R8, [R52.X4+0x2f78] ;  /* 0x002f780034087984 */ /* 0x000fe20000004a00 */
[----:B------:R-:W-:Y:S02]  /*2d30*/  FFMA R55, R3, R37, R56 ;  /* 0x0000002503377223 */ /* 0x000fe40000000038 */
[-C--:B------:R-:W-:Y:S01]  /*2d40*/  FFMA R54, R20, R34.reuse, R24 ;  /* 0x0000002214367223 */ /* 0x080fe20000000018 */
[----:B------:R2:W3:Y:S01]  /*2d50*/  LDS.64 R2, [R52.X4+0x2df0] ;  /* 0x002df00034027984 */ /* 0x0004e20000004a00 */
[-C--:B------:R-:W-:Y:S02]  /*2d60*/  FFMA R32, R12, R27.reuse, R22 ;  /* 0x0000001b0c207223 */ /* 0x080fe40000000016 */
[----:B------:R-:W-:Y:S02]  /*2d70*/  FFMA R33, R13, R27, R26 ;  /* 0x0000001b0d217223 */ /* 0x000fe4000000001a */
[----:B------:R-:W-:-:S02]  /*2d80*/  FFMA R34, R21, R34, R25 ;  /* 0x0000002215227223 */ /* 0x000fc40000000019 */
[----:B------:R-:W4:Y:S01]  /*2d90*/  LDS.128 R24, [R51.X4+0x6570] ;  /* 0x0065700033187984 */ /* 0x000f220000004c00 */
[CC--:B--2---:R-:W-:Y:S02]  /*2da0*/  FFMA R52, R20.reuse, R10.reuse, R23 ;  /* 0x0000000a14347223 */ /* 0x0c4fe40000000017 */
[----:B------:R-:W-:Y:S02]  /*2db0*/  FFMA R29, R21, R10, R29 ;  /* 0x0000000a151d7223 */ /* 0x000fe4000000001d */
[-C--:B------:R-:W-:Y:S02]  /*2dc0*/  FFMA R56, R20, R38.reuse, R53 ;  /* 0x0000002614387223 */ /* 0x080fe40000000035 */
[-C--:B------:R-:W-:Y:S02]  /*2dd0*/  FFMA R52, R12, R11.reuse, R52 ;  /* 0x0000000b0c347223 */ /* 0x080fe40000000034 */
[----:B------:R-:W-:Y:S02]  /*2de0*/  FFMA R53, R13, R11, R29 ;  /* 0x0000000b0d357223 */ /* 0x000fe4000000001d */
[----:B------:R-:W-:-:S02]  /*2df0*/  FFMA R57, R21, R38, R55 ;  /* 0x0000002615397223 */ /* 0x000fc40000000037 */
[----:B------:R-:W2:Y:S01]  /*2e00*/  LDS.128 R20, [R51.X4+0x6470] ;  /* 0x0064700033147984 */ /* 0x000ea20000004c00 */
[----:B0-----:R-:W-:Y:S02]  /*2e10*/  FFMA R44, R4, R40, R44 ;  /* 0x00000028042c7223 */ /* 0x001fe4000000002c */
[CC--:B------:R-:W-:Y:S02]  /*2e20*/  FFMA R36, R12.reuse, R31.reuse, R28 ;  /* 0x0000001f0c247223 */ /* 0x0c0fe4000000001c */
[----:B------:R-:W-:Y:S02]  /*2e30*/  FFMA R37, R13, R31, R30 ;  /* 0x0000001f0d257223 */ /* 0x000fe4000000001e */
[----:B------:R-:W-:Y:S01]  /*2e40*/  FFMA R54, R12, R35, R54 ;  /* 0x000000230c367223 */ /* 0x000fe20000000036 */
[----:B------:R-:W0:Y:S01]  /*2e50*/  LDS.128 R28, [R51.X4+0x6670] ;  /* 0x00667000331c7984 */ /* 0x000e220000004c00 */
[C---:B-1----:R-:W-:Y:S02]  /*2e60*/  FFMA R14, R16.reuse, R4, R14 ;  /* 0x00000004100e7223 */ /* 0x042fe4000000000e */
[----:B------:R-:W-:-:S02]  /*2e70*/  FFMA R16, R16, R5, R15 ;  /* 0x0000000510107223 */ /* 0x000fc4000000000f */
[----:B------:R-:W-:Y:S02]  /*2e80*/  FFMA R11, R6, R17, R14 ;  /* 0x00000011060b7223 */ /* 0x000fe4000000000e */
[----:B------:R-:W-:Y:S02]  /*2e90*/  FFMA R16, R17, R7, R16 ;  /* 0x0000000711107223 */ /* 0x000fe40000000010 */
[----:B------:R-:W-:Y:S02]  /*2ea0*/  FFMA R55, R13, R35, R34 ;  /* 0x000000230d377223 */ /* 0x000fe40000000022 */
[----:B------:R-:W-:Y:S02]  /*2eb0*/  FFMA R56, R12, R39, R56 ;  /* 0x000000270c387223 */ /* 0x000fe40000000038 */
[----:B---3--:R-:W-:Y:S02]  /*2ec0*/  FFMA R10, R2, R18, R11 ;  /* 0x00000012020a7223 */ /* 0x008fe4000000000b */
[----:B------:R-:W-:-:S02]  /*2ed0*/  FFMA R18, R18, R3, R16 ;  /* 0x0000000312127223 */ /* 0x000fc40000000010 */
[----:B------:R-:W-:Y:S02]  /*2ee0*/  FFMA R11, R6, R41, R44 ;  /* 0x00000029060b7223 */ /* 0x000fe4000000002c */
[----:B------:R-:W-:Y:S02]  /*2ef0*/  FFMA R57, R13, R39, R57 ;  /* 0x000000270d397223 */ /* 0x000fe40000000039 */
[----:B------:R-:W-:Y:S01]  /*2f00*/  FFMA R44, R2, R42, R11 ;  /* 0x0000002a022c7223 */ /* 0x000fe2000000000b */
[----:B------:R-:W1:Y:S01]  /*2f10*/  LDS.128 R12, [R51.X4+0x6770] ;  /* 0x00677000330c7984 */ /* 0x000e620000004c00 */
[----:B----4-:R-:W-:Y:S02]  /*2f20*/  FFMA R38, R4, R24, R32 ;  /* 0x0000001804267223 */ /* 0x010fe40000000020 */
[----:B------:R-:W-:Y:S02]  /*2f30*/  FFMA R10, R8, R19, R10 ;  /* 0x00000013080a7223 */ /* 0x000fe4000000000a */
[----:B------:R-:W-:-:S02]  /*2f40*/  FFMA R11, R19, R9, R18 ;  /* 0x00000009130b7223 */ /* 0x000fc40000000012 */
[-C--:B------:R-:W-:Y:S01]  /*2f50*/  FFMA R24, R24, R5.reuse, R33 ;  /* 0x0000000518187223 */ /* 0x080fe20000000021 */
[----:B------:R-:W3:Y:S01]  /*2f60*/  LDS.128 R16, [R51.X4+0x6870] ;  /* 0x0068700033107984 */ /* 0x000ee20000004c00 */
[-C--:B------:R-:W-:Y:S02]  /*2f70*/  FFMA R40, R40, R5.reuse, R45 ;  /* 0x0000000528287223 */ /* 0x080fe4000000002d */
[----:B--2---:R-:W-:Y:S01]  /*2f80*/  FFMA R46, R4, R20, R46 ;  /* 0x00000014042e7223 */ /* 0x004fe2000000002e */
[----:B------:R-:W2:Y:S01]  /*2f90*/  LDS.128 R32, [R51.X4+0x6970] ;  /* 0x0069700033207984 */ /* 0x000ea20000004c00 */
[----:B------:R-:W-:Y:S02]  /*2fa0*/  FFMA R20, R20, R5, R47 ;  /* 0x0000000514147223 */ /* 0x000fe4000000002f */
[-C--:B------:R-:W-:Y:S02]  /*2fb0*/  FFMA R39, R6, R21.reuse, R46 ;  /* 0x0000001506277223 */ /* 0x080fe4000000002e */
[----:B------:R-:W-:-:S02]  /*2fc0*/  FFMA R20, R7, R21, R20 ;  /* 0x0000001507147223 */ /* 0x000fc40000000014 */
[-C--:B------:R-:W-:Y:S02]  /*2fd0*/  FFMA R21, R6, R25.reuse, R38 ;  /* 0x0000001906157223 */ /* 0x080fe40000000026 */
[----:B------:R-:W-:Y:S02]  /*2fe0*/  FFMA R24, R7, R25, R24 ;  /* 0x0000001907187223 */ /* 0x000fe40000000018 */
[CC--:B------:R-:W-:Y:S02]  /*2ff0*/  FFMA R39, R2.reuse, R22.reuse, R39 ;  /* 0x0000001602277223 */ /* 0x0c0fe40000000027 */
[----:B------:R-:W-:Y:S02]  /*3000*/  FFMA R20, R3, R22, R20 ;  /* 0x0000001603147223 */ /* 0x000fe40000000014 */
[----:B------:R-:W-:Y:S02]  /*3010*/  FFMA R21, R2, R26, R21 ;  /* 0x0000001a02157223 */ /* 0x000fe40000000015 */
[----:B0-----:R-:W-:-:S02]  /*3020*/  FFMA R36, R4, R28, R36 ;  /* 0x0000001c04247223 */ /* 0x001fc40000000024 */
[----:B------:R-:W-:Y:S02]  /*3030*/  FFMA R28, R28, R5, R37 ;  /* 0x000000051c1c7223 */ /* 0x000fe40000000025 */
[----:B------:R-:W-:Y:S02]  /*3040*/  FFMA R26, R3, R26, R24 ;  /* 0x0000001a031a7223 */ /* 0x000fe40000000018 */
[-C--:B------:R-:W-:Y:S02]  /*3050*/  FFMA R24, R8, R23.reuse, R39 ;  /* 0x0000001708187223 */ /* 0x080fe40000000027 */
[----:B------:R-:W-:Y:S02]  /*3060*/  FFMA R25, R9, R23, R20 ;  /* 0x0000001709197223 */ /* 0x000fe40000000014 */
[----:B------:R-:W-:Y:S02]  /*3070*/  FFMA R40, R7, R41, R40 ;  /* 0x0000002907287223 */ /* 0x000fe40000000028 */
[----:B-1----:R-:W-:-:S02]  /*3080*/  FFMA R54, R4, R12, R54 ;  /* 0x0000000c04367223 */ /* 0x002fc40000000036 */
[----:B------:R-:W-:Y:S02]  /*3090*/  FFMA R12, R12, R5, R55 ;  /* 0x000000050c0c7223 */ /* 0x000fe40000000037 */
[----:B------:R-:W-:Y:S02]  /*30a0*/  FFMA R38, R8, R27, R21 ;  /* 0x0000001b08267223 */ /* 0x000fe40000000015 */
[----:B------:R-:W-:Y:S02]  /*30b0*/  FFMA R23, R6, R13, R54 ;  /* 0x0000000d06177223 */ /* 0x000fe40000000036 */
[----:B---3--:R-:W-:Y:S02]  /*30c0*/  FFMA R52, R4, R16, R52 ;  /* 0x0000001004347223 */ /* 0x008fe40000000034 */
[----:B------:R-:W-:Y:S02]  /*30d0*/  FFMA R16, R16, R5, R53 ;  /* 0x0000000510107223 */ /* 0x000fe40000000035 */
[----:B--2---:R-:W-:-:S02]  /*30e0*/  FFMA R56, R4, R32, R56 ;  /* 0x0000002004387223 */ /* 0x004fc40000000038 */
[----:B------:R-:W-:Y:S02]  /*30f0*/  FFMA R32, R32, R5, R57 ;  /* 0x0000000520207223 */ /* 0x000fe40000000039 */
[C---:B------:R-:W-:Y:S02]  /*3100*/  FFMA R12, R7.reuse, R13, R12 ;  /* 0x0000000d070c7223 */ /* 0x040fe4000000000c */
[CC--:B------:R-:W-:Y:S02]  /*3110*/  FFMA R21, R6.reuse, R29.reuse, R36 ;  /* 0x0000001d06157223 */ /* 0x0c0fe40000000024 */
[C---:B------:R-:W-:Y:S02]  /*3120*/  FFMA R28, R7.reuse, R29, R28 ;  /* 0x0000001d071c7223 */ /* 0x040fe4000000001c */
[-C--:B------:R-:W-:Y:S02]  /*3130*/  FFMA R5, R6, R17.reuse, R52 ;  /* 0x0000001106057223 */ /* 0x080fe40000000034 */
[----:B------:R-:W-:-:S02]  /*3140*/  FFMA R16, R7, R17, R16 ;  /* 0x0000001107107223 */ /* 0x000fc40000000010 */
[-C--:B------:R-:W-:Y:S02]  /*3150*/  FFMA R13, R6, R33.reuse, R56 ;  /* 0x00000021060d7223 */ /* 0x080fe40000000038 */
[----:B------:R-:W-:Y:S02]  /*3160*/  FFMA R32, R7, R33, R32 ;  /* 0x0000002107207223 */ /* 0x000fe40000000020 */
[C---:B------:R-:W-:Y:S02]  /*3170*/  FFMA R40, R3.reuse, R42, R40 ;  /* 0x0000002a03287223 */ /* 0x040fe40000000028 */
[CC--:B------:R-:W-:Y:S02]  /*3180*/  FFMA R21, R2.reuse, R30.reuse, R21 ;  /* 0x0000001e02157223 */ /* 0x0c0fe40000000015 */
[----:B------:R-:W-:Y:S02]  /*3190*/  FFMA R28, R3, R30, R28 ;  /* 0x0000001e031c7223 */ /* 0x000fe4000000001c */
[----:B------:R-:W-:-:S02]  /*31a0*/  FFMA R23, R2, R14, R23 ;  /* 0x0000000e02177223 */ /* 0x000fc40000000017 */
[C---:B------:R-:W-:Y:S02]  /*31b0*/  FFMA R12, R3.reuse, R14, R12 ;  /* 0x0000000e030c7223 */ /* 0x040fe4000000000c */
[CC--:B------:R-:W-:Y:S02]  /*31c0*/  FFMA R5, R2.reuse, R18.reuse, R5 ;  /* 0x0000001202057223 */ /* 0x0c0fe40000000005 */
[C---:B------:R-:W-:Y:S02]  /*31d0*/  FFMA R16, R3.reuse, R18, R16 ;  /* 0x0000001203107223 */ /* 0x040fe40000000010 */
[-C--:B------:R-:W-:Y:S02]  /*31e0*/  FFMA R13, R2, R34.reuse, R13 ;  /* 0x00000022020d7223 */ /* 0x080fe4000000000d */
[----:B------:R-:W-:Y:S02]  /*31f0*/  FFMA R32, R3, R34, R32 ;  /* 0x0000002203207223 */ /* 0x000fe40000000020 */
[----:B------:R-:W-:-:S02]  /*3200*/  FFMA R44, R8, R43, R44 ;  /* 0x0000002b082c7223 */ /* 0x000fc4000000002c */
[C---:B------:R-:W-:Y:S02]  /*3210*/  FFMA R45, R9.reuse, R43, R40 ;  /* 0x0000002b092d7223 */ /* 0x040fe40000000028 */
[C---:B------:R-:W-:Y:S02]  /*3220*/  FFMA R39, R9.reuse, R27, R26 ;  /* 0x0000001b09277223 */ /* 0x040fe4000000001a */
[CC--:B------:R-:W-:Y:S02]  /*3230*/  FFMA R40, R8.reuse, R31.reuse, R21 ;  /* 0x0000001f08287223 */ /* 0x0c0fe40000000015 */
[C---:B------:R-:W-:Y:S02]  /*3240*/  FFMA R41, R9.reuse, R31, R28 ;  /* 0x0000001f09297223 */ /* 0x040fe4000000001c */
[-C--:B------:R-:W-:Y:S02]  /*3250*/  FFMA R42, R8, R15.reuse, R23 ;  /* 0x0000000f082a7223 */ /* 0x080fe40000000017 */
[----:B------:R-:W-:-:S02]  /*3260*/  FFMA R43, R9, R15, R12 ;  /* 0x0000000f092b7223 */ /* 0x000fc4000000000c */
[CC--:B------:R-:W-:Y:S02]  /*3270*/  FFMA R46, R8.reuse, R19.reuse, R5 ;  /* 0x00000013082e7223 */ /* 0x0c0fe40000000005 */
[C---:B------:R-:W-:Y:S02]  /*3280*/  FFMA R47, R9.reuse, R19, R16 ;  /* 0x00000013092f7223 */ /* 0x040fe40000000010 */
[-C--:B------:R-:W-:Y:S02]  /*3290*/  FFMA R53, R8, R35.reuse, R13 ;  /* 0x0000002308357223 */ /* 0x080fe4000000000d */
[----:B------:R-:W-:Y:S01]  /*32a0*/  FFMA R54, R9, R35, R32 ;  /* 0x0000002309367223 */ /* 0x000fe20000000020 */
[----:B------:R-:W-:Y:S01]  /*32b0*/  @P0 CALL.REL.NOINC `(.L_x_0) ;  /* 0x0000001000000944 */ /* 0x000fe20003c00000 */
[----:B------:R-:W-:Y:S05]  /*32c0*/  BRA `(.L_x_1) ;  /* 0xffffd97000007947 */ /* 0x000fea000383ffff */
.L_x_0:
[----:B------:R-:W-:-:S13]  /*32d0*/  PLOP3.LUT P0, PT, PT, PT, UP1, 0x80, 0x0 ;  /* 0x000000000000781c */ /* 0x000fda0003f0f018 */
[----:B------:R-:W-:Y:S01]  /*32e0*/  @P0 CALL.REL.NOINC `(.L_x_2) ;  /* 0x0000001000000944 */ /* 0x000fe20003c00000 */
[----:B------:R-:W-:Y:S05]  /*32f0*/  BRA `(.L_x_3) ;  /* 0xffffce2000007947 */ /* 0x000fea000383ffff */
.L_x_2:
[----:B------:R-:W-:-:S04]  /*3300*/  MOV R3, UR6 ;  /* 0x0000000600037c02 */ /* 0x000fc80008000f00 */
[----:B------:R-:W-:-:S04]  /*3310*/  LEA R50, R3, R50, 0x2 ;  /* 0x0000003203327211 */ /* 0x000fc800078e10ff */
[----:B------:R-:W-:-:S05]  /*3320*/  LEA R50, R50, UR7, 0x4 ;  /* 0x0000000732327c11 */ /* 0x000fca000f8e20ff */
[----:B------:R-:W-:-:S04]  /*3330*/  IMAD R3, R50, 0x62, R49 ;  /* 0x0000006232037824 */ /* 0x000fc800078e0231 */
[----:B------:R-:W-:-:S05]  /*3340*/  IMAD.WIDE R2, R3, R0, c[0x0][0x170] ;  /* 0x00005c0003027625 */ /* 0x000fca00078e0200 */
[----:B------:R-:W-:Y:S04]  /*3350*/  STG.E [R2.64], R10 ;  /* 0x0000000a02007986 */ /* 0x000fe8000c101908 */
[----:B------:R-:W-:Y:S04]  /*3360*/  STG.E [R2.64+0x4], R11 ;  /* 0x0000040b02007986 */ /* 0x000fe8000c101908 */
        /* <DEDUP_REMOVED lines=13> */
[----:B------:R-:W-:Y:S01]  /*3440*/  STG.E [R2.64+0x1574], R54 ;  /* 0x0015743602007986 */ /* 0x000fe2000c101908 */
[----:B------:R-:W-:Y:S05]  /*3450*/  EXIT ;  /* 0x000000000000794d */ /* 0x000fea0003800000 */
.L_x_4:
[----:B------:R-:W-:-:S00]  /*3460*/  BRA `(.L_x_4) ;  /* 0xfffffff000007947 */ /* 0x000fc0000383ffff */
[----:B------:R-:W-:-:S00]  /*3470*/  NOP ;  /* 0x0000000000007918 */ /* 0x000fc00000000000 */
        /* <DEDUP_REMOVED lines=8> */
.L_x_5:


//--------------------- .nv.shared.candidate0     --------------------------
	.section	.nv.shared.candidate0,"aw",@nobits
	.align	4
.nv.shared.candidate0:
	.zero		33280
